//
// Generated by NVIDIA NVVM Compiler
//
// Compiler Build ID: CL-36424714
// Cuda compilation tools, release 13.0, V13.0.88
// Based on NVVM 20.0.0
//

.version 9.0
.target sm_100
.address_size 64

	// .globl	_Z28attention_fp32_strict_kernelPKfS0_S0_Pfiif
.extern .shared .align 16 .b8 smem[];

.visible .entry _Z28attention_fp32_strict_kernelPKfS0_S0_Pfiif(
	.param .u64 .ptr .align 1 _Z28attention_fp32_strict_kernelPKfS0_S0_Pfiif_param_0,
	.param .u64 .ptr .align 1 _Z28attention_fp32_strict_kernelPKfS0_S0_Pfiif_param_1,
	.param .u64 .ptr .align 1 _Z28attention_fp32_strict_kernelPKfS0_S0_Pfiif_param_2,
	.param .u64 .ptr .align 1 _Z28attention_fp32_strict_kernelPKfS0_S0_Pfiif_param_3,
	.param .u32 _Z28attention_fp32_strict_kernelPKfS0_S0_Pfiif_param_4,
	.param .u32 _Z28attention_fp32_strict_kernelPKfS0_S0_Pfiif_param_5,
	.param .f32 _Z28attention_fp32_strict_kernelPKfS0_S0_Pfiif_param_6
)
{
	.local .align 16 .b8 	__local_depot0[1024];
	.reg .b64 	%SP;
	.reg .b64 	%SPL;
	.reg .pred 	%p<88>;
	.reg .b16 	%rs<50>;
	.reg .b32 	%r<296>;
	.reg .b32 	%f<520>;
	.reg .b64 	%rd<157>;

	mov.u64 	%SPL, __local_depot0;
	ld.param.u64 	%rd30, [_Z28attention_fp32_strict_kernelPKfS0_S0_Pfiif_param_0];
	ld.param.u64 	%rd31, [_Z28attention_fp32_strict_kernelPKfS0_S0_Pfiif_param_1];
	ld.param.u64 	%rd32, [_Z28attention_fp32_strict_kernelPKfS0_S0_Pfiif_param_2];
	ld.param.u32 	%r126, [_Z28attention_fp32_strict_kernelPKfS0_S0_Pfiif_param_4];
	ld.param.u32 	%r127, [_Z28attention_fp32_strict_kernelPKfS0_S0_Pfiif_param_5];
	ld.param.f32 	%f46, [_Z28attention_fp32_strict_kernelPKfS0_S0_Pfiif_param_6];
	cvta.to.global.u64 	%rd33, %rd30;
	cvta.to.global.u64 	%rd34, %rd32;
	cvta.to.global.u64 	%rd35, %rd31;
	add.u64 	%rd1, %SPL, 0;
	add.u64 	%rd2, %SPL, 512;
	mov.u32 	%r1, %ntid.x;
	mov.u32 	%r2, %tid.x;
	mov.u32 	%r128, %ctaid.x;
	mov.u32 	%r129, %ctaid.y;
	mad.lo.s32 	%r3, %r128, %r1, %r2;
	mul.lo.s32 	%r130, %r126, %r129;
	mul.lo.s32 	%r4, %r130, %r127;
	cvt.s64.s32 	%rd3, %r4;
	mul.wide.s32 	%rd38, %r4, 4;
	add.s64 	%rd4, %rd33, %rd38;
	add.s64 	%rd5, %rd35, %rd38;
	add.s64 	%rd6, %rd34, %rd38;
	shl.b32 	%r5, %r127, 7;
	setp.lt.s32 	%p1, %r3, %r126;
	@%p1 bra 	$L__BB0_14;
	setp.lt.s32 	%p2, %r127, 1;
	@%p2 bra 	$L__BB0_43;
	add.s32 	%r132, %r127, -1;
	and.b32  	%r6, %r127, 15;
	setp.lt.u32 	%p3, %r132, 15;
	mov.b32 	%r268, 0;
	@%p3 bra 	$L__BB0_5;
	and.b32  	%r268, %r127, 2147483632;
	mov.b32 	%r262, 0;
$L__BB0_4:
	.pragma "nounroll";
	mul.wide.u32 	%rd39, %r262, 4;
	add.s64 	%rd40, %rd1, %rd39;
	add.s64 	%rd41, %rd2, %rd39;
	mov.f32 	%f47, 0f00000000;
	st.local.v4.f32 	[%rd40], {%f47, %f47, %f47, %f47};
	st.local.v4.f32 	[%rd41], {%f47, %f47, %f47, %f47};
	st.local.v4.f32 	[%rd40+16], {%f47, %f47, %f47, %f47};
	st.local.v4.f32 	[%rd41+16], {%f47, %f47, %f47, %f47};
	st.local.v4.f32 	[%rd40+32], {%f47, %f47, %f47, %f47};
	st.local.v4.f32 	[%rd41+32], {%f47, %f47, %f47, %f47};
	st.local.v4.f32 	[%rd40+48], {%f47, %f47, %f47, %f47};
	st.local.v4.f32 	[%rd41+48], {%f47, %f47, %f47, %f47};
	add.s32 	%r262, %r262, 16;
	setp.eq.s32 	%p4, %r262, %r268;
	@%p4 bra 	$L__BB0_5;
	bra.uni 	$L__BB0_4;
$L__BB0_5:
	setp.eq.s32 	%p5, %r6, 0;
	@%p5 bra 	$L__BB0_43;
	and.b32  	%r44, %r127, 7;
	setp.lt.u32 	%p6, %r6, 8;
	@%p6 bra 	$L__BB0_8;
	mul.wide.u32 	%rd42, %r268, 4;
	add.s64 	%rd43, %rd1, %rd42;
	mov.b32 	%r134, 0;
	st.local.u32 	[%rd43], %r134;
	add.s64 	%rd44, %rd2, %rd42;
	st.local.u32 	[%rd44], %r134;
	st.local.u32 	[%rd43+4], %r134;
	st.local.u32 	[%rd44+4], %r134;
	st.local.u32 	[%rd43+8], %r134;
	st.local.u32 	[%rd44+8], %r134;
	st.local.u32 	[%rd43+12], %r134;
	st.local.u32 	[%rd44+12], %r134;
	st.local.u32 	[%rd43+16], %r134;
	st.local.u32 	[%rd44+16], %r134;
	st.local.u32 	[%rd43+20], %r134;
	st.local.u32 	[%rd44+20], %r134;
	st.local.u32 	[%rd43+24], %r134;
	st.local.u32 	[%rd44+24], %r134;
	st.local.u32 	[%rd43+28], %r134;
	st.local.u32 	[%rd44+28], %r134;
	add.s32 	%r268, %r268, 8;
$L__BB0_8:
	setp.eq.s32 	%p7, %r44, 0;
	@%p7 bra 	$L__BB0_43;
	and.b32  	%r47, %r127, 3;
	setp.lt.u32 	%p8, %r44, 4;
	@%p8 bra 	$L__BB0_11;
	mul.wide.u32 	%rd45, %r268, 4;
	add.s64 	%rd46, %rd1, %rd45;
	mov.b32 	%r135, 0;
	st.local.u32 	[%rd46], %r135;
	add.s64 	%rd47, %rd2, %rd45;
	st.local.u32 	[%rd47], %r135;
	st.local.u32 	[%rd46+4], %r135;
	st.local.u32 	[%rd47+4], %r135;
	st.local.u32 	[%rd46+8], %r135;
	st.local.u32 	[%rd47+8], %r135;
	st.local.u32 	[%rd46+12], %r135;
	st.local.u32 	[%rd47+12], %r135;
	add.s32 	%r268, %r268, 4;
$L__BB0_11:
	setp.eq.s32 	%p9, %r47, 0;
	@%p9 bra 	$L__BB0_43;
	mov.b32 	%r272, 0;
$L__BB0_13:
	.pragma "nounroll";
	mul.wide.u32 	%rd48, %r268, 4;
	add.s64 	%rd49, %rd1, %rd48;
	mov.b32 	%r137, 0;
	st.local.u32 	[%rd49], %r137;
	add.s64 	%rd50, %rd2, %rd48;
	st.local.u32 	[%rd50], %r137;
	add.s32 	%r268, %r268, 1;
	add.s32 	%r272, %r272, 1;
	setp.ne.s32 	%p10, %r272, %r47;
	@%p10 bra 	$L__BB0_13;
	bra.uni 	$L__BB0_43;
$L__BB0_14:
	setp.lt.s32 	%p11, %r127, 1;
	@%p11 bra 	$L__BB0_43;
	mul.lo.s32 	%r8, %r127, %r3;
	cvt.u16.u32 	%rs1, %r127;
	mov.b32 	%r254, 0;
	mov.b16 	%rs45, 0;
	cvt.u64.u32 	%rd81, %r8;
	mov.u16 	%rs46, %rs45;
	mov.u32 	%r255, %r254;
$L__BB0_16:
	shl.b32 	%r139, %r254, 2;
	sub.s32 	%r13, %r127, %r139;
	add.s32 	%r140, %r255, 3;
	setp.lt.s32 	%p12, %r140, %r127;
	@%p12 bra 	$L__BB0_118;
	add.s32 	%r141, %r13, -1;
	setp.lt.u32 	%p13, %r141, 15;
	mov.u32 	%r258, %r255;
	@%p13 bra 	$L__BB0_20;
	and.b32  	%r14, %r13, -16;
	mov.b32 	%r257, 0;
	mov.u32 	%r258, %r255;
$L__BB0_19:
	.pragma "nounroll";
	add.s32 	%r143, %r258, %r8;
	mul.wide.u32 	%rd51, %r143, 4;
	add.s64 	%rd52, %rd4, %rd51;
	ld.global.nc.f32 	%f48, [%rd52];
	cvt.u64.u32 	%rd53, %r258;
	mul.wide.u32 	%rd54, %r258, 4;
	add.s64 	%rd55, %rd1, %rd54;
	cvt.u64.u32 	%rd56, %r8;
	add.s64 	%rd57, %rd53, %rd56;
	shl.b64 	%rd58, %rd57, 2;
	add.s64 	%rd59, %rd4, %rd58;
	ld.global.nc.f32 	%f49, [%rd59+4];
	ld.global.nc.f32 	%f50, [%rd59+8];
	ld.global.nc.f32 	%f51, [%rd59+12];
	st.local.v4.f32 	[%rd55], {%f48, %f49, %f50, %f51};
	ld.global.nc.f32 	%f52, [%rd59+16];
	ld.global.nc.f32 	%f53, [%rd59+20];
	ld.global.nc.f32 	%f54, [%rd59+24];
	ld.global.nc.f32 	%f55, [%rd59+28];
	st.local.v4.f32 	[%rd55+16], {%f52, %f53, %f54, %f55};
	ld.global.nc.f32 	%f56, [%rd59+32];
	ld.global.nc.f32 	%f57, [%rd59+36];
	ld.global.nc.f32 	%f58, [%rd59+40];
	ld.global.nc.f32 	%f59, [%rd59+44];
	st.local.v4.f32 	[%rd55+32], {%f56, %f57, %f58, %f59};
	ld.global.nc.f32 	%f60, [%rd59+48];
	ld.global.nc.f32 	%f61, [%rd59+52];
	ld.global.nc.f32 	%f62, [%rd59+56];
	ld.global.nc.f32 	%f63, [%rd59+60];
	st.local.v4.f32 	[%rd55+48], {%f60, %f61, %f62, %f63};
	add.s32 	%r258, %r258, 16;
	add.s32 	%r257, %r257, 16;
	setp.ne.s32 	%p14, %r257, %r14;
	@%p14 bra 	$L__BB0_19;
$L__BB0_20:
	and.b32  	%r144, %r13, 15;
	setp.eq.s32 	%p15, %r144, 0;
	@%p15 bra 	$L__BB0_30;
	shl.b16 	%rs19, %rs46, 2;
	sub.s16 	%rs20, %rs1, %rs19;
	cvt.u32.u16 	%r145, %rs20;
	and.b32  	%r20, %r145, 15;
	add.s32 	%r146, %r20, -1;
	setp.lt.u32 	%p16, %r146, 7;
	@%p16 bra 	$L__BB0_23;
	add.s32 	%r147, %r258, %r8;
	mul.wide.u32 	%rd60, %r147, 4;
	add.s64 	%rd61, %rd4, %rd60;
	ld.global.nc.f32 	%f64, [%rd61];
	cvt.u64.u32 	%rd62, %r258;
	mul.wide.u32 	%rd63, %r258, 4;
	add.s64 	%rd64, %rd1, %rd63;
	st.local.f32 	[%rd64], %f64;
	add.s64 	%rd66, %rd62, %rd81;
	shl.b64 	%rd67, %rd66, 2;
	add.s64 	%rd68, %rd4, %rd67;
	ld.global.nc.f32 	%f65, [%rd68+4];
	st.local.f32 	[%rd64+4], %f65;
	ld.global.nc.f32 	%f66, [%rd68+8];
	st.local.f32 	[%rd64+8], %f66;
	ld.global.nc.f32 	%f67, [%rd68+12];
	st.local.f32 	[%rd64+12], %f67;
	ld.global.nc.f32 	%f68, [%rd68+16];
	st.local.f32 	[%rd64+16], %f68;
	ld.global.nc.f32 	%f69, [%rd68+20];
	st.local.f32 	[%rd64+20], %f69;
	ld.global.nc.f32 	%f70, [%rd68+24];
	st.local.f32 	[%rd64+24], %f70;
	ld.global.nc.f32 	%f71, [%rd68+28];
	st.local.f32 	[%rd64+28], %f71;
	add.s32 	%r258, %r258, 8;
$L__BB0_23:
	and.b32  	%r148, %r20, 7;
	setp.eq.s32 	%p17, %r148, 0;
	@%p17 bra 	$L__BB0_30;
	shl.b16 	%rs21, %rs45, 2;
	add.s16 	%rs22, %rs21, %rs1;
	cvt.u32.u16 	%r149, %rs22;
	and.b32  	%r150, %r149, 7;
	and.b32  	%r23, %r149, 3;
	add.s32 	%r151, %r150, -1;
	setp.lt.u32 	%p18, %r151, 3;
	@%p18 bra 	$L__BB0_26;
	add.s32 	%r152, %r258, %r8;
	mul.wide.u32 	%rd69, %r152, 4;
	add.s64 	%rd70, %rd4, %rd69;
	ld.global.nc.f32 	%f72, [%rd70];
	cvt.u64.u32 	%rd71, %r258;
	mul.wide.u32 	%rd72, %r258, 4;
	add.s64 	%rd73, %rd1, %rd72;
	st.local.f32 	[%rd73], %f72;
	add.s64 	%rd75, %rd71, %rd81;
	shl.b64 	%rd76, %rd75, 2;
	add.s64 	%rd77, %rd4, %rd76;
	ld.global.nc.f32 	%f73, [%rd77+4];
	st.local.f32 	[%rd73+4], %f73;
	ld.global.nc.f32 	%f74, [%rd77+8];
	st.local.f32 	[%rd73+8], %f74;
	ld.global.nc.f32 	%f75, [%rd77+12];
	st.local.f32 	[%rd73+12], %f75;
	add.s32 	%r258, %r258, 4;
$L__BB0_26:
	setp.eq.s32 	%p19, %r23, 0;
	@%p19 bra 	$L__BB0_30;
	add.s32 	%r153, %r258, %r8;
	mul.wide.u32 	%rd78, %r153, 4;
	add.s64 	%rd79, %rd4, %rd78;
	ld.global.nc.f32 	%f76, [%rd79];
	cvt.u64.u32 	%rd7, %r258;
	mul.wide.u32 	%rd80, %r258, 4;
	add.s64 	%rd8, %rd1, %rd80;
	st.local.f32 	[%rd8], %f76;
	setp.eq.s32 	%p20, %r23, 1;
	@%p20 bra 	$L__BB0_30;
	add.s64 	%rd82, %rd7, %rd81;
	shl.b64 	%rd83, %rd82, 2;
	add.s64 	%rd9, %rd4, %rd83;
	ld.global.nc.f32 	%f77, [%rd9+4];
	st.local.f32 	[%rd8+4], %f77;
	setp.eq.s32 	%p21, %r23, 2;
	@%p21 bra 	$L__BB0_30;
	ld.global.nc.f32 	%f78, [%rd9+8];
	st.local.f32 	[%rd8+8], %f78;
$L__BB0_30:
	add.s32 	%r255, %r255, 4;
	setp.lt.s32 	%p22, %r255, %r127;
	add.s32 	%r254, %r254, 1;
	add.s16 	%rs46, %rs46, 1;
	add.s16 	%rs45, %rs45, 1;
	@%p22 bra 	$L__BB0_16;
	and.b32  	%r9, %r127, 15;
	add.s32 	%r156, %r127, -1;
	setp.lt.u32 	%p23, %r156, 15;
	mov.b32 	%r263, 0;
	@%p23 bra 	$L__BB0_34;
	and.b32  	%r263, %r127, 2147483632;
	mov.b32 	%r261, 0;
$L__BB0_33:
	.pragma "nounroll";
	mul.wide.u32 	%rd88, %r261, 4;
	add.s64 	%rd89, %rd2, %rd88;
	mov.f32 	%f83, 0f00000000;
	st.local.v4.f32 	[%rd89], {%f83, %f83, %f83, %f83};
	st.local.v4.f32 	[%rd89+16], {%f83, %f83, %f83, %f83};
	st.local.v4.f32 	[%rd89+32], {%f83, %f83, %f83, %f83};
	st.local.v4.f32 	[%rd89+48], {%f83, %f83, %f83, %f83};
	add.s32 	%r261, %r261, 16;
	setp.eq.s32 	%p24, %r261, %r263;
	@%p24 bra 	$L__BB0_34;
	bra.uni 	$L__BB0_33;
$L__BB0_34:
	setp.eq.s32 	%p25, %r9, 0;
	@%p25 bra 	$L__BB0_43;
	and.b32  	%r33, %r127, 7;
	setp.lt.u32 	%p26, %r9, 8;
	@%p26 bra 	$L__BB0_37;
	mul.wide.u32 	%rd90, %r263, 4;
	add.s64 	%rd91, %rd2, %rd90;
	mov.b32 	%r158, 0;
	st.local.u32 	[%rd91], %r158;
	st.local.u32 	[%rd91+4], %r158;
	st.local.u32 	[%rd91+8], %r158;
	st.local.u32 	[%rd91+12], %r158;
	st.local.u32 	[%rd91+16], %r158;
	st.local.u32 	[%rd91+20], %r158;
	st.local.u32 	[%rd91+24], %r158;
	st.local.u32 	[%rd91+28], %r158;
	add.s32 	%r263, %r263, 8;
$L__BB0_37:
	setp.eq.s32 	%p27, %r33, 0;
	@%p27 bra 	$L__BB0_43;
	and.b32  	%r36, %r127, 3;
	setp.lt.u32 	%p28, %r33, 4;
	@%p28 bra 	$L__BB0_40;
	mul.wide.u32 	%rd92, %r263, 4;
	add.s64 	%rd93, %rd2, %rd92;
	mov.b32 	%r159, 0;
	st.local.u32 	[%rd93], %r159;
	st.local.u32 	[%rd93+4], %r159;
	st.local.u32 	[%rd93+8], %r159;
	st.local.u32 	[%rd93+12], %r159;
	add.s32 	%r263, %r263, 4;
$L__BB0_40:
	setp.eq.s32 	%p29, %r36, 0;
	@%p29 bra 	$L__BB0_43;
	mov.b32 	%r267, 0;
$L__BB0_42:
	.pragma "nounroll";
	mul.wide.u32 	%rd94, %r263, 4;
	add.s64 	%rd95, %rd2, %rd94;
	mov.b32 	%r161, 0;
	st.local.u32 	[%rd95], %r161;
	add.s32 	%r263, %r263, 1;
	add.s32 	%r267, %r267, 1;
	setp.eq.s32 	%p30, %r267, %r36;
	@%p30 bra 	$L__BB0_43;
	bra.uni 	$L__BB0_42;
$L__BB0_43:
	setp.lt.s32 	%p31, %r126, 1;
	mov.f32 	%f518, 0f00000000;
	@%p31 bra 	$L__BB0_96;
	mov.u32 	%r163, smem;
	add.s32 	%r54, %r163, %r5;
	add.s32 	%r164, %r126, 31;
	shr.u32 	%r55, %r164, 5;
	shl.b32 	%r56, %r2, 2;
	shl.b32 	%r57, %r1, 2;
	add.s32 	%r58, %r127, -1;
	and.b32  	%r59, %r127, 15;
	and.b32  	%r60, %r127, 7;
	add.s32 	%r61, %r60, -1;
	mov.f32 	%f518, 0f00000000;
	mul.rn.f32 	%f1, %f518, %f46;
	and.b32  	%r62, %r127, 2147483632;
	and.b32  	%r63, %r127, 3;
	mov.f32 	%f517, 0fE0AD78EC;
	mov.b32 	%r274, 0;
	mov.u32 	%r273, %r126;
$L__BB0_45:
	min.s32 	%r165, %r273, 32;
	max.s32 	%r66, %r165, 1;
	shl.b32 	%r67, %r274, 5;
	sub.s32 	%r68, %r126, %r67;
	min.s32 	%r166, %r68, 32;
	mul.lo.s32 	%r69, %r166, %r127;
	setp.ge.s32 	%p32, %r56, %r69;
	@%p32 bra 	$L__BB0_58;
	setp.gt.s32 	%p33, %r127, -1;
	mov.u32 	%r278, %r56;
	@%p33 bra 	$L__BB0_47;
	bra.uni 	$L__BB0_55;
$L__BB0_47:
	mov.u32 	%r275, %r56;
$L__BB0_48:
	div.u32 	%r71, %r275, %r127;
	mul.lo.s32 	%r176, %r71, %r127;
	sub.s32 	%r72, %r275, %r176;
	add.s32 	%r73, %r71, %r67;
	add.s32 	%r177, %r72, 3;
	setp.lt.s32 	%p36, %r177, %r127;
	@%p36 bra 	$L__BB0_49;
	bra.uni 	$L__BB0_50;
$L__BB0_49:
	mad.lo.s32 	%r191, %r73, %r127, %r72;
	mul.wide.u32 	%rd103, %r191, 4;
	add.s64 	%rd104, %rd5, %rd103;
	ld.global.nc.v4.f32 	{%f97, %f98, %f99, %f100}, [%rd104];
	mad.lo.s32 	%r192, %r71, %r127, %r72;
	shl.b32 	%r193, %r192, 2;
	mov.u32 	%r194, smem;
	add.s32 	%r195, %r194, %r193;
	st.shared.v4.f32 	[%r195], {%f97, %f98, %f99, %f100};
	add.s64 	%rd105, %rd6, %rd103;
	ld.global.nc.v4.f32 	{%f101, %f102, %f103, %f104}, [%rd105];
	add.s32 	%r196, %r195, %r5;
	st.shared.v4.f32 	[%r196], {%f101, %f102, %f103, %f104};
	bra.uni 	$L__BB0_54;
$L__BB0_50:
	mad.lo.s32 	%r79, %r73, %r127, %r72;
	mad.lo.s32 	%r80, %r71, %r127, %r72;
	mov.b32 	%r276, 0;
$L__BB0_51:
	add.s32 	%r179, %r79, %r276;
	mul.wide.s32 	%rd99, %r179, 4;
	add.s64 	%rd100, %rd5, %rd99;
	ld.global.nc.f32 	%f95, [%rd100];
	add.s32 	%r180, %r80, %r276;
	shl.b32 	%r181, %r180, 2;
	mov.u32 	%r182, smem;
	add.s32 	%r183, %r182, %r181;
	st.shared.f32 	[%r183], %f95;
	add.s32 	%r75, %r276, 1;
	setp.lt.u32 	%p37, %r276, 3;
	add.s32 	%r184, %r75, %r72;
	setp.lt.s32 	%p38, %r184, %r127;
	and.pred  	%p39, %p37, %p38;
	mov.u32 	%r276, %r75;
	@%p39 bra 	$L__BB0_51;
	mov.b32 	%r277, 0;
$L__BB0_53:
	add.s32 	%r186, %r79, %r277;
	mul.wide.s32 	%rd101, %r186, 4;
	add.s64 	%rd102, %rd6, %rd101;
	ld.global.nc.f32 	%f96, [%rd102];
	add.s32 	%r187, %r80, %r277;
	shl.b32 	%r188, %r187, 2;
	add.s32 	%r189, %r54, %r188;
	st.shared.f32 	[%r189], %f96;
	add.s32 	%r77, %r277, 1;
	setp.lt.u32 	%p40, %r277, 3;
	add.s32 	%r190, %r77, %r72;
	setp.lt.s32 	%p41, %r190, %r127;
	and.pred  	%p42, %p40, %p41;
	mov.u32 	%r277, %r77;
	@%p42 bra 	$L__BB0_53;
$L__BB0_54:
	add.s32 	%r275, %r275, %r57;
	setp.lt.s32 	%p43, %r275, %r69;
	@%p43 bra 	$L__BB0_48;
	bra.uni 	$L__BB0_58;
$L__BB0_55:
	rem.s32 	%r82, %r278, %r127;
	add.s32 	%r167, %r82, 3;
	setp.ge.s32 	%p34, %r167, %r127;
	@%p34 bra 	$L__BB0_57;
	div.s32 	%r168, %r278, %r127;
	add.s32 	%r169, %r168, %r67;
	mad.lo.s32 	%r170, %r169, %r127, %r82;
	mul.wide.s32 	%rd96, %r170, 4;
	add.s64 	%rd97, %rd5, %rd96;
	ld.global.nc.v4.f32 	{%f87, %f88, %f89, %f90}, [%rd97];
	mad.lo.s32 	%r171, %r168, %r127, %r82;
	shl.b32 	%r172, %r171, 2;
	mov.u32 	%r173, smem;
	add.s32 	%r174, %r173, %r172;
	st.shared.v4.f32 	[%r174], {%f87, %f88, %f89, %f90};
	add.s64 	%rd98, %rd6, %rd96;
	ld.global.nc.v4.f32 	{%f91, %f92, %f93, %f94}, [%rd98];
	add.s32 	%r175, %r174, %r5;
	st.shared.v4.f32 	[%r175], {%f91, %f92, %f93, %f94};
$L__BB0_57:
	add.s32 	%r278, %r278, %r57;
	setp.lt.s32 	%p35, %r278, %r69;
	@%p35 bra 	$L__BB0_55;
$L__BB0_58:
	setp.ge.s32 	%p44, %r3, %r126;
	bar.sync 	0;
	setp.lt.s32 	%p45, %r68, 1;
	or.pred  	%p46, %p44, %p45;
	@%p46 bra 	$L__BB0_95;
	setp.lt.s32 	%p47, %r127, 1;
	@%p47 bra 	$L__BB0_88;
	mov.b32 	%r279, 0;
$L__BB0_61:
	mov.f32 	%f5, %f517;
	setp.lt.u32 	%p53, %r58, 15;
	mul.lo.s32 	%r85, %r279, %r127;
	mov.f32 	%f510, 0f00000000;
	mov.b32 	%r286, 0;
	@%p53 bra 	$L__BB0_64;
	mov.f32 	%f510, 0f00000000;
	mov.b32 	%r280, 0;
$L__BB0_63:
	.pragma "nounroll";
	mul.wide.u32 	%rd106, %r280, 4;
	add.s64 	%rd107, %rd1, %rd106;
	ld.local.v4.f32 	{%f135, %f136, %f137, %f138}, [%rd107];
	add.s32 	%r201, %r280, %r85;
	shl.b32 	%r202, %r201, 2;
	mov.u32 	%r203, smem;
	add.s32 	%r204, %r203, %r202;
	ld.shared.f32 	%f139, [%r204];
	mul.rn.f32 	%f140, %f135, %f139;
	add.rn.f32 	%f141, %f510, %f140;
	ld.shared.f32 	%f142, [%r204+4];
	mul.rn.f32 	%f143, %f136, %f142;
	add.rn.f32 	%f144, %f141, %f143;
	ld.shared.f32 	%f145, [%r204+8];
	mul.rn.f32 	%f146, %f137, %f145;
	add.rn.f32 	%f147, %f144, %f146;
	ld.shared.f32 	%f148, [%r204+12];
	mul.rn.f32 	%f149, %f138, %f148;
	add.rn.f32 	%f150, %f147, %f149;
	ld.local.v4.f32 	{%f151, %f152, %f153, %f154}, [%rd107+16];
	ld.shared.f32 	%f155, [%r204+16];
	mul.rn.f32 	%f156, %f151, %f155;
	add.rn.f32 	%f157, %f150, %f156;
	ld.shared.f32 	%f158, [%r204+20];
	mul.rn.f32 	%f159, %f152, %f158;
	add.rn.f32 	%f160, %f157, %f159;
	ld.shared.f32 	%f161, [%r204+24];
	mul.rn.f32 	%f162, %f153, %f161;
	add.rn.f32 	%f163, %f160, %f162;
	ld.shared.f32 	%f164, [%r204+28];
	mul.rn.f32 	%f165, %f154, %f164;
	add.rn.f32 	%f166, %f163, %f165;
	ld.local.v4.f32 	{%f167, %f168, %f169, %f170}, [%rd107+32];
	ld.shared.f32 	%f171, [%r204+32];
	mul.rn.f32 	%f172, %f167, %f171;
	add.rn.f32 	%f173, %f166, %f172;
	ld.shared.f32 	%f174, [%r204+36];
	mul.rn.f32 	%f175, %f168, %f174;
	add.rn.f32 	%f176, %f173, %f175;
	ld.shared.f32 	%f177, [%r204+40];
	mul.rn.f32 	%f178, %f169, %f177;
	add.rn.f32 	%f179, %f176, %f178;
	ld.shared.f32 	%f180, [%r204+44];
	mul.rn.f32 	%f181, %f170, %f180;
	add.rn.f32 	%f182, %f179, %f181;
	ld.local.v4.f32 	{%f183, %f184, %f185, %f186}, [%rd107+48];
	ld.shared.f32 	%f187, [%r204+48];
	mul.rn.f32 	%f188, %f183, %f187;
	add.rn.f32 	%f189, %f182, %f188;
	ld.shared.f32 	%f190, [%r204+52];
	mul.rn.f32 	%f191, %f184, %f190;
	add.rn.f32 	%f192, %f189, %f191;
	ld.shared.f32 	%f193, [%r204+56];
	mul.rn.f32 	%f194, %f185, %f193;
	add.rn.f32 	%f195, %f192, %f194;
	ld.shared.f32 	%f196, [%r204+60];
	mul.rn.f32 	%f197, %f186, %f196;
	add.rn.f32 	%f510, %f195, %f197;
	add.s32 	%r280, %r280, 16;
	setp.eq.s32 	%p54, %r280, %r62;
	mov.u32 	%r286, %r62;
	@%p54 bra 	$L__BB0_64;
	bra.uni 	$L__BB0_63;
$L__BB0_64:
	setp.eq.s32 	%p55, %r59, 0;
	@%p55 bra 	$L__BB0_74;
	add.s32 	%r205, %r59, -1;
	setp.lt.u32 	%p56, %r205, 7;
	@%p56 bra 	$L__BB0_67;
	mul.wide.u32 	%rd108, %r286, 4;
	add.s64 	%rd109, %rd1, %rd108;
	ld.local.f32 	%f199, [%rd109];
	add.s32 	%r206, %r286, %r85;
	shl.b32 	%r207, %r206, 2;
	mov.u32 	%r208, smem;
	add.s32 	%r209, %r208, %r207;
	ld.shared.f32 	%f200, [%r209];
	mul.rn.f32 	%f201, %f199, %f200;
	add.rn.f32 	%f202, %f510, %f201;
	ld.local.f32 	%f203, [%rd109+4];
	ld.shared.f32 	%f204, [%r209+4];
	mul.rn.f32 	%f205, %f203, %f204;
	add.rn.f32 	%f206, %f202, %f205;
	ld.local.f32 	%f207, [%rd109+8];
	ld.shared.f32 	%f208, [%r209+8];
	mul.rn.f32 	%f209, %f207, %f208;
	add.rn.f32 	%f210, %f206, %f209;
	ld.local.f32 	%f211, [%rd109+12];
	ld.shared.f32 	%f212, [%r209+12];
	mul.rn.f32 	%f213, %f211, %f212;
	add.rn.f32 	%f214, %f210, %f213;
	ld.local.f32 	%f215, [%rd109+16];
	ld.shared.f32 	%f216, [%r209+16];
	mul.rn.f32 	%f217, %f215, %f216;
	add.rn.f32 	%f218, %f214, %f217;
	ld.local.f32 	%f219, [%rd109+20];
	ld.shared.f32 	%f220, [%r209+20];
	mul.rn.f32 	%f221, %f219, %f220;
	add.rn.f32 	%f222, %f218, %f221;
	ld.local.f32 	%f223, [%rd109+24];
	ld.shared.f32 	%f224, [%r209+24];
	mul.rn.f32 	%f225, %f223, %f224;
	add.rn.f32 	%f226, %f222, %f225;
	ld.local.f32 	%f227, [%rd109+28];
	ld.shared.f32 	%f228, [%r209+28];
	mul.rn.f32 	%f229, %f227, %f228;
	add.rn.f32 	%f510, %f226, %f229;
	add.s32 	%r286, %r286, 8;
$L__BB0_67:
	setp.eq.s32 	%p57, %r60, 0;
	@%p57 bra 	$L__BB0_74;
	setp.lt.u32 	%p58, %r61, 3;
	@%p58 bra 	$L__BB0_70;
	mul.wide.u32 	%rd110, %r286, 4;
	add.s64 	%rd111, %rd1, %rd110;
	ld.local.f32 	%f231, [%rd111];
	add.s32 	%r210, %r286, %r85;
	shl.b32 	%r211, %r210, 2;
	mov.u32 	%r212, smem;
	add.s32 	%r213, %r212, %r211;
	ld.shared.f32 	%f232, [%r213];
	mul.rn.f32 	%f233, %f231, %f232;
	add.rn.f32 	%f234, %f510, %f233;
	ld.local.f32 	%f235, [%rd111+4];
	ld.shared.f32 	%f236, [%r213+4];
	mul.rn.f32 	%f237, %f235, %f236;
	add.rn.f32 	%f238, %f234, %f237;
	ld.local.f32 	%f239, [%rd111+8];
	ld.shared.f32 	%f240, [%r213+8];
	mul.rn.f32 	%f241, %f239, %f240;
	add.rn.f32 	%f242, %f238, %f241;
	ld.local.f32 	%f243, [%rd111+12];
	ld.shared.f32 	%f244, [%r213+12];
	mul.rn.f32 	%f245, %f243, %f244;
	add.rn.f32 	%f510, %f242, %f245;
	add.s32 	%r286, %r286, 4;
$L__BB0_70:
	setp.eq.s32 	%p59, %r63, 0;
	@%p59 bra 	$L__BB0_74;
	setp.eq.s32 	%p60, %r63, 1;
	mul.wide.u32 	%rd112, %r286, 4;
	add.s64 	%rd11, %rd1, %rd112;
	ld.local.f32 	%f246, [%rd11];
	add.s32 	%r214, %r286, %r85;
	shl.b32 	%r215, %r214, 2;
	mov.u32 	%r216, smem;
	add.s32 	%r102, %r216, %r215;
	ld.shared.f32 	%f247, [%r102];
	mul.rn.f32 	%f248, %f246, %f247;
	add.rn.f32 	%f510, %f510, %f248;
	@%p60 bra 	$L__BB0_74;
	setp.eq.s32 	%p61, %r63, 2;
	ld.local.f32 	%f249, [%rd11+4];
	ld.shared.f32 	%f250, [%r102+4];
	mul.rn.f32 	%f251, %f249, %f250;
	add.rn.f32 	%f510, %f510, %f251;
	@%p61 bra 	$L__BB0_74;
	ld.local.f32 	%f252, [%rd11+8];
	ld.shared.f32 	%f253, [%r102+8];
	mul.rn.f32 	%f254, %f252, %f253;
	add.rn.f32 	%f510, %f510, %f254;
$L__BB0_74:
	mul.rn.f32 	%f255, %f510, %f46;
	max.f32 	%f517, %f5, %f255;
	sub.rn.f32 	%f256, %f5, %f517;
	mul.f32 	%f257, %f256, 0f3FB8AA3B;
	ex2.approx.f32 	%f21, %f257;
	sub.rn.f32 	%f258, %f255, %f517;
	mul.f32 	%f259, %f258, 0f3FB8AA3B;
	ex2.approx.f32 	%f22, %f259;
	mul.rn.f32 	%f260, %f518, %f21;
	add.rn.f32 	%f518, %f260, %f22;
	mov.b32 	%r283, 0;
	@%p53 bra 	$L__BB0_77;
	mov.b32 	%r281, 0;
$L__BB0_76:
	.pragma "nounroll";
	mul.wide.u32 	%rd113, %r281, 4;
	add.s64 	%rd114, %rd2, %rd113;
	ld.local.v4.f32 	{%f261, %f262, %f263, %f264}, [%rd114];
	mul.rn.f32 	%f265, %f261, %f21;
	add.s32 	%r219, %r281, %r85;
	shl.b32 	%r220, %r219, 2;
	add.s32 	%r221, %r54, %r220;
	ld.shared.f32 	%f266, [%r221];
	mul.rn.f32 	%f267, %f266, %f22;
	add.rn.f32 	%f268, %f265, %f267;
	mul.rn.f32 	%f269, %f262, %f21;
	ld.shared.f32 	%f270, [%r221+4];
	mul.rn.f32 	%f271, %f270, %f22;
	add.rn.f32 	%f272, %f269, %f271;
	mul.rn.f32 	%f273, %f263, %f21;
	ld.shared.f32 	%f274, [%r221+8];
	mul.rn.f32 	%f275, %f274, %f22;
	add.rn.f32 	%f276, %f273, %f275;
	mul.rn.f32 	%f277, %f264, %f21;
	ld.shared.f32 	%f278, [%r221+12];
	mul.rn.f32 	%f279, %f278, %f22;
	add.rn.f32 	%f280, %f277, %f279;
	st.local.v4.f32 	[%rd114], {%f268, %f272, %f276, %f280};
	ld.local.v4.f32 	{%f281, %f282, %f283, %f284}, [%rd114+16];
	mul.rn.f32 	%f285, %f281, %f21;
	ld.shared.f32 	%f286, [%r221+16];
	mul.rn.f32 	%f287, %f286, %f22;
	add.rn.f32 	%f288, %f285, %f287;
	mul.rn.f32 	%f289, %f282, %f21;
	ld.shared.f32 	%f290, [%r221+20];
	mul.rn.f32 	%f291, %f290, %f22;
	add.rn.f32 	%f292, %f289, %f291;
	mul.rn.f32 	%f293, %f283, %f21;
	ld.shared.f32 	%f294, [%r221+24];
	mul.rn.f32 	%f295, %f294, %f22;
	add.rn.f32 	%f296, %f293, %f295;
	mul.rn.f32 	%f297, %f284, %f21;
	ld.shared.f32 	%f298, [%r221+28];
	mul.rn.f32 	%f299, %f298, %f22;
	add.rn.f32 	%f300, %f297, %f299;
	st.local.v4.f32 	[%rd114+16], {%f288, %f292, %f296, %f300};
	ld.local.v4.f32 	{%f301, %f302, %f303, %f304}, [%rd114+32];
	mul.rn.f32 	%f305, %f301, %f21;
	ld.shared.f32 	%f306, [%r221+32];
	mul.rn.f32 	%f307, %f306, %f22;
	add.rn.f32 	%f308, %f305, %f307;
	mul.rn.f32 	%f309, %f302, %f21;
	ld.shared.f32 	%f310, [%r221+36];
	mul.rn.f32 	%f311, %f310, %f22;
	add.rn.f32 	%f312, %f309, %f311;
	mul.rn.f32 	%f313, %f303, %f21;
	ld.shared.f32 	%f314, [%r221+40];
	mul.rn.f32 	%f315, %f314, %f22;
	add.rn.f32 	%f316, %f313, %f315;
	mul.rn.f32 	%f317, %f304, %f21;
	ld.shared.f32 	%f318, [%r221+44];
	mul.rn.f32 	%f319, %f318, %f22;
	add.rn.f32 	%f320, %f317, %f319;
	st.local.v4.f32 	[%rd114+32], {%f308, %f312, %f316, %f320};
	ld.local.v4.f32 	{%f321, %f322, %f323, %f324}, [%rd114+48];
	mul.rn.f32 	%f325, %f321, %f21;
	ld.shared.f32 	%f326, [%r221+48];
	mul.rn.f32 	%f327, %f326, %f22;
	add.rn.f32 	%f328, %f325, %f327;
	mul.rn.f32 	%f329, %f322, %f21;
	ld.shared.f32 	%f330, [%r221+52];
	mul.rn.f32 	%f331, %f330, %f22;
	add.rn.f32 	%f332, %f329, %f331;
	mul.rn.f32 	%f333, %f323, %f21;
	ld.shared.f32 	%f334, [%r221+56];
	mul.rn.f32 	%f335, %f334, %f22;
	add.rn.f32 	%f336, %f333, %f335;
	mul.rn.f32 	%f337, %f324, %f21;
	ld.shared.f32 	%f338, [%r221+60];
	mul.rn.f32 	%f339, %f338, %f22;
	add.rn.f32 	%f340, %f337, %f339;
	st.local.v4.f32 	[%rd114+48], {%f328, %f332, %f336, %f340};
	add.s32 	%r281, %r281, 16;
	setp.ne.s32 	%p63, %r281, %r62;
	mov.u32 	%r283, %r62;
	@%p63 bra 	$L__BB0_76;
$L__BB0_77:
	@%p55 bra 	$L__BB0_87;
	add.s32 	%r222, %r59, -1;
	setp.lt.u32 	%p65, %r222, 7;
	@%p65 bra 	$L__BB0_80;
	mul.wide.u32 	%rd115, %r283, 4;
	add.s64 	%rd116, %rd2, %rd115;
	ld.local.f32 	%f341, [%rd116];
	mul.rn.f32 	%f342, %f341, %f21;
	add.s32 	%r223, %r283, %r85;
	shl.b32 	%r224, %r223, 2;
	add.s32 	%r225, %r54, %r224;
	ld.shared.f32 	%f343, [%r225];
	mul.rn.f32 	%f344, %f343, %f22;
	add.rn.f32 	%f345, %f342, %f344;
	st.local.f32 	[%rd116], %f345;
	ld.local.f32 	%f346, [%rd116+4];
	mul.rn.f32 	%f347, %f346, %f21;
	ld.shared.f32 	%f348, [%r225+4];
	mul.rn.f32 	%f349, %f348, %f22;
	add.rn.f32 	%f350, %f347, %f349;
	st.local.f32 	[%rd116+4], %f350;
	ld.local.f32 	%f351, [%rd116+8];
	mul.rn.f32 	%f352, %f351, %f21;
	ld.shared.f32 	%f353, [%r225+8];
	mul.rn.f32 	%f354, %f353, %f22;
	add.rn.f32 	%f355, %f352, %f354;
	st.local.f32 	[%rd116+8], %f355;
	ld.local.f32 	%f356, [%rd116+12];
	mul.rn.f32 	%f357, %f356, %f21;
	ld.shared.f32 	%f358, [%r225+12];
	mul.rn.f32 	%f359, %f358, %f22;
	add.rn.f32 	%f360, %f357, %f359;
	st.local.f32 	[%rd116+12], %f360;
	ld.local.f32 	%f361, [%rd116+16];
	mul.rn.f32 	%f362, %f361, %f21;
	ld.shared.f32 	%f363, [%r225+16];
	mul.rn.f32 	%f364, %f363, %f22;
	add.rn.f32 	%f365, %f362, %f364;
	st.local.f32 	[%rd116+16], %f365;
	ld.local.f32 	%f366, [%rd116+20];
	mul.rn.f32 	%f367, %f366, %f21;
	ld.shared.f32 	%f368, [%r225+20];
	mul.rn.f32 	%f369, %f368, %f22;
	add.rn.f32 	%f370, %f367, %f369;
	st.local.f32 	[%rd116+20], %f370;
	ld.local.f32 	%f371, [%rd116+24];
	mul.rn.f32 	%f372, %f371, %f21;
	ld.shared.f32 	%f373, [%r225+24];
	mul.rn.f32 	%f374, %f373, %f22;
	add.rn.f32 	%f375, %f372, %f374;
	st.local.f32 	[%rd116+24], %f375;
	ld.local.f32 	%f376, [%rd116+28];
	mul.rn.f32 	%f377, %f376, %f21;
	ld.shared.f32 	%f378, [%r225+28];
	mul.rn.f32 	%f379, %f378, %f22;
	add.rn.f32 	%f380, %f377, %f379;
	st.local.f32 	[%rd116+28], %f380;
	add.s32 	%r283, %r283, 8;
$L__BB0_80:
	setp.eq.s32 	%p66, %r60, 0;
	@%p66 bra 	$L__BB0_87;
	setp.lt.u32 	%p67, %r61, 3;
	@%p67 bra 	$L__BB0_83;
	mul.wide.u32 	%rd117, %r283, 4;
	add.s64 	%rd118, %rd2, %rd117;
	ld.local.f32 	%f381, [%rd118];
	mul.rn.f32 	%f382, %f381, %f21;
	add.s32 	%r226, %r283, %r85;
	shl.b32 	%r227, %r226, 2;
	add.s32 	%r228, %r54, %r227;
	ld.shared.f32 	%f383, [%r228];
	mul.rn.f32 	%f384, %f383, %f22;
	add.rn.f32 	%f385, %f382, %f384;
	st.local.f32 	[%rd118], %f385;
	ld.local.f32 	%f386, [%rd118+4];
	mul.rn.f32 	%f387, %f386, %f21;
	ld.shared.f32 	%f388, [%r228+4];
	mul.rn.f32 	%f389, %f388, %f22;
	add.rn.f32 	%f390, %f387, %f389;
	st.local.f32 	[%rd118+4], %f390;
	ld.local.f32 	%f391, [%rd118+8];
	mul.rn.f32 	%f392, %f391, %f21;
	ld.shared.f32 	%f393, [%r228+8];
	mul.rn.f32 	%f394, %f393, %f22;
	add.rn.f32 	%f395, %f392, %f394;
	st.local.f32 	[%rd118+8], %f395;
	ld.local.f32 	%f396, [%rd118+12];
	mul.rn.f32 	%f397, %f396, %f21;
	ld.shared.f32 	%f398, [%r228+12];
	mul.rn.f32 	%f399, %f398, %f22;
	add.rn.f32 	%f400, %f397, %f399;
	st.local.f32 	[%rd118+12], %f400;
	add.s32 	%r283, %r283, 4;
$L__BB0_83:
	setp.eq.s32 	%p68, %r63, 0;
	@%p68 bra 	$L__BB0_87;
	setp.eq.s32 	%p69, %r63, 1;
	mul.wide.u32 	%rd119, %r283, 4;
	add.s64 	%rd10, %rd2, %rd119;
	ld.local.f32 	%f401, [%rd10];
	mul.rn.f32 	%f402, %f401, %f21;
	add.s32 	%r229, %r283, %r85;
	shl.b32 	%r230, %r229, 2;
	add.s32 	%r95, %r54, %r230;
	ld.shared.f32 	%f403, [%r95];
	mul.rn.f32 	%f404, %f403, %f22;
	add.rn.f32 	%f405, %f402, %f404;
	st.local.f32 	[%rd10], %f405;
	@%p69 bra 	$L__BB0_87;
	setp.eq.s32 	%p70, %r63, 2;
	ld.local.f32 	%f406, [%rd10+4];
	mul.rn.f32 	%f407, %f406, %f21;
	ld.shared.f32 	%f408, [%r95+4];
	mul.rn.f32 	%f409, %f408, %f22;
	add.rn.f32 	%f410, %f407, %f409;
	st.local.f32 	[%rd10+4], %f410;
	@%p70 bra 	$L__BB0_87;
	ld.local.f32 	%f411, [%rd10+8];
	mul.rn.f32 	%f412, %f411, %f21;
	ld.shared.f32 	%f413, [%r95+8];
	mul.rn.f32 	%f414, %f413, %f22;
	add.rn.f32 	%f415, %f412, %f414;
	st.local.f32 	[%rd10+8], %f415;
$L__BB0_87:
	add.s32 	%r279, %r279, 1;
	setp.eq.s32 	%p71, %r279, %r66;
	@%p71 bra 	$L__BB0_95;
	bra.uni 	$L__BB0_61;
$L__BB0_88:
	and.b32  	%r103, %r66, 3;
	setp.lt.s32 	%p48, %r273, 4;
	@%p48 bra 	$L__BB0_91;
	and.b32  	%r104, %r66, 60;
	mov.b32 	%r288, 0;
	mov.f32 	%f512, %f517;
$L__BB0_90:
	max.f32 	%f517, %f512, %f1;
	sub.rn.f32 	%f106, %f512, %f517;
	mul.f32 	%f107, %f106, 0f3FB8AA3B;
	ex2.approx.f32 	%f108, %f107;
	sub.rn.f32 	%f109, %f1, %f517;
	mul.f32 	%f110, %f109, 0f3FB8AA3B;
	ex2.approx.f32 	%f111, %f110;
	mul.rn.f32 	%f112, %f518, %f108;
	add.rn.f32 	%f113, %f112, %f111;
	sub.rn.f32 	%f114, %f517, %f517;
	mul.f32 	%f115, %f114, 0f3FB8AA3B;
	ex2.approx.f32 	%f116, %f115;
	mul.rn.f32 	%f117, %f113, %f116;
	add.rn.f32 	%f118, %f117, %f111;
	mul.rn.f32 	%f119, %f118, %f116;
	add.rn.f32 	%f120, %f119, %f111;
	mul.rn.f32 	%f121, %f120, %f116;
	add.rn.f32 	%f518, %f121, %f111;
	add.s32 	%r288, %r288, 4;
	setp.ne.s32 	%p49, %r288, %r104;
	mov.f32 	%f512, %f517;
	@%p49 bra 	$L__BB0_90;
$L__BB0_91:
	setp.eq.s32 	%p50, %r103, 0;
	@%p50 bra 	$L__BB0_95;
	max.f32 	%f32, %f517, %f1;
	sub.rn.f32 	%f122, %f517, %f32;
	mul.f32 	%f123, %f122, 0f3FB8AA3B;
	ex2.approx.f32 	%f124, %f123;
	sub.rn.f32 	%f125, %f1, %f32;
	mul.f32 	%f126, %f125, 0f3FB8AA3B;
	ex2.approx.f32 	%f33, %f126;
	mul.rn.f32 	%f127, %f518, %f124;
	add.rn.f32 	%f518, %f127, %f33;
	setp.eq.s32 	%p51, %r103, 1;
	mov.f32 	%f517, %f32;
	@%p51 bra 	$L__BB0_95;
	sub.rn.f32 	%f128, %f32, %f32;
	mul.f32 	%f129, %f128, 0f3FB8AA3B;
	ex2.approx.f32 	%f35, %f129;
	mul.rn.f32 	%f130, %f518, %f35;
	add.rn.f32 	%f518, %f130, %f33;
	setp.eq.s32 	%p52, %r103, 2;
	mov.f32 	%f517, %f32;
	@%p52 bra 	$L__BB0_95;
	mul.rn.f32 	%f131, %f518, %f35;
	add.rn.f32 	%f518, %f131, %f33;
	mov.f32 	%f517, %f32;
$L__BB0_95:
	bar.sync 	0;
	add.s32 	%r274, %r274, 1;
	add.s32 	%r273, %r273, -32;
	setp.ne.s32 	%p72, %r274, %r55;
	@%p72 bra 	$L__BB0_45;
$L__BB0_96:
	setp.ge.s32 	%p73, %r3, %r126;
	@%p73 bra 	$L__BB0_117;
	mov.f32 	%f423, 0f358637BD;
	add.rn.f32 	%f416, %f518, %f423;
	// begin inline asm
	{  cvt.rn.f16.f32 %rs23, %f416;}

	// end inline asm
	mov.f32 	%f417, 0f3F800000;
	// begin inline asm
	{  cvt.rn.f16.f32 %rs24, %f417;}

	// end inline asm
	// begin inline asm
	{  cvt.f32.f16 %f418, %rs24;}

	// end inline asm
	// begin inline asm
	{  cvt.f32.f16 %f419, %rs23;}

	// end inline asm
	// begin inline asm
	{rcp.approx.ftz.f32 %f420, %f419;
}
	// end inline asm
	mul.f32 	%f422, %f418, %f420;
	// begin inline asm
	{  cvt.rn.f16.f32 %rs47, %f422;}

	// end inline asm
	// begin inline asm
	{abs.f16 %rs28,%rs47;
}
	// end inline asm
	mov.b16 	%rs32, 143;
	// begin inline asm
	{ .reg .pred __$temp3;
  setp.lt.f16  __$temp3, %rs28, %rs32;
  selp.u16 %rs30, 1, 0, __$temp3;}
	// end inline asm
	setp.eq.s16 	%p74, %rs30, 0;
	@%p74 bra 	$L__BB0_100;
	mov.f32 	%f424, 0f00000000;
	// begin inline asm
	{  cvt.rn.f16.f32 %rs33, %f424;}

	// end inline asm
	// begin inline asm
	{ .reg .pred __$temp3;
  setp.lt.f16  __$temp3, %rs33, %rs28;
  selp.u16 %rs34, 1, 0, __$temp3;}
	// end inline asm
	setp.eq.s16 	%p75, %rs34, 0;
	@%p75 bra 	$L__BB0_100;
	neg.f32 	%f426, %f419;
	fma.rn.f32 	%f427, %f426, %f422, %f418;
	fma.rn.f32 	%f425, %f420, %f427, %f422;
	// begin inline asm
	{  cvt.rn.f16.f32 %rs47, %f425;}

	// end inline asm
$L__BB0_100:
	// begin inline asm
	{  cvt.f32.f16 %f428, %rs47;}

	// end inline asm
	setp.lt.s32 	%p76, %r127, 1;
	@%p76 bra 	$L__BB0_117;
	ld.param.u64 	%rd153, [_Z28attention_fp32_strict_kernelPKfS0_S0_Pfiif_param_3];
	cvta.to.global.u64 	%rd120, %rd153;
	shl.b64 	%rd121, %rd3, 2;
	add.s64 	%rd12, %rd120, %rd121;
	mul.lo.s32 	%r232, %r127, %r3;
	cvt.u16.u32 	%rs11, %r127;
	mul.wide.s32 	%rd122, %r4, 4;
	add.s64 	%rd13, %rd120, %rd122;
	add.s64 	%rd14, %rd2, 32;
	add.s64 	%rd15, %rd13, 32;
	cvt.u64.u32 	%rd16, %r232;
	mov.b32 	%r289, 0;
	mov.b16 	%rs48, 0;
	mov.u16 	%rs49, %rs48;
	mov.u32 	%r290, %r289;
$L__BB0_102:
	shl.b32 	%r233, %r289, 2;
	sub.s32 	%r111, %r127, %r233;
	add.s32 	%r234, %r290, 3;
	setp.lt.s32 	%p77, %r234, %r127;
	@%p77 bra 	$L__BB0_119;
	add.s32 	%r235, %r111, -1;
	setp.lt.u32 	%p78, %r235, 15;
	mov.u32 	%r293, %r290;
	@%p78 bra 	$L__BB0_106;
	cvt.u32.u64 	%r236, %rd16;
	add.s32 	%r237, %r236, %r290;
	mul.wide.u32 	%rd123, %r237, 4;
	add.s64 	%rd156, %rd13, %rd123;
	and.b32  	%r238, %r111, -16;
	neg.s32 	%r291, %r238;
	cvt.u64.u32 	%rd124, %r290;
	mul.wide.u32 	%rd125, %r290, 4;
	add.s64 	%rd155, %rd14, %rd125;
	add.s64 	%rd126, %rd16, %rd124;
	shl.b64 	%rd127, %rd126, 2;
	add.s64 	%rd154, %rd15, %rd127;
	mov.u32 	%r293, %r290;
$L__BB0_105:
	.pragma "nounroll";
	ld.local.v4.f32 	{%f429, %f430, %f431, %f432}, [%rd155+-32];
	mul.rn.f32 	%f433, %f429, %f428;
	st.global.f32 	[%rd156], %f433;
	mul.rn.f32 	%f434, %f430, %f428;
	st.global.f32 	[%rd154+-28], %f434;
	mul.rn.f32 	%f435, %f431, %f428;
	st.global.f32 	[%rd154+-24], %f435;
	mul.rn.f32 	%f436, %f432, %f428;
	st.global.f32 	[%rd154+-20], %f436;
	ld.local.v4.f32 	{%f437, %f438, %f439, %f440}, [%rd155+-16];
	mul.rn.f32 	%f441, %f437, %f428;
	st.global.f32 	[%rd154+-16], %f441;
	mul.rn.f32 	%f442, %f438, %f428;
	st.global.f32 	[%rd154+-12], %f442;
	mul.rn.f32 	%f443, %f439, %f428;
	st.global.f32 	[%rd154+-8], %f443;
	mul.rn.f32 	%f444, %f440, %f428;
	st.global.f32 	[%rd154+-4], %f444;
	ld.local.v4.f32 	{%f445, %f446, %f447, %f448}, [%rd155];
	mul.rn.f32 	%f449, %f445, %f428;
	st.global.f32 	[%rd154], %f449;
	mul.rn.f32 	%f450, %f446, %f428;
	st.global.f32 	[%rd154+4], %f450;
	mul.rn.f32 	%f451, %f447, %f428;
	st.global.f32 	[%rd154+8], %f451;
	mul.rn.f32 	%f452, %f448, %f428;
	st.global.f32 	[%rd154+12], %f452;
	ld.local.v4.f32 	{%f453, %f454, %f455, %f456}, [%rd155+16];
	mul.rn.f32 	%f457, %f453, %f428;
	st.global.f32 	[%rd154+16], %f457;
	mul.rn.f32 	%f458, %f454, %f428;
	st.global.f32 	[%rd154+20], %f458;
	mul.rn.f32 	%f459, %f455, %f428;
	st.global.f32 	[%rd154+24], %f459;
	mul.rn.f32 	%f460, %f456, %f428;
	st.global.f32 	[%rd154+28], %f460;
	add.s32 	%r293, %r293, 16;
	add.s64 	%rd156, %rd156, 64;
	add.s32 	%r291, %r291, 16;
	add.s64 	%rd155, %rd155, 64;
	add.s64 	%rd154, %rd154, 64;
	setp.ne.s32 	%p79, %r291, 0;
	@%p79 bra 	$L__BB0_105;
$L__BB0_106:
	and.b32  	%r239, %r111, 15;
	setp.eq.s32 	%p80, %r239, 0;
	@%p80 bra 	$L__BB0_116;
	shl.b16 	%rs41, %rs49, 2;
	sub.s16 	%rs42, %rs11, %rs41;
	cvt.u32.u16 	%r240, %rs42;
	and.b32  	%r118, %r240, 15;
	add.s32 	%r241, %r118, -1;
	setp.lt.u32 	%p81, %r241, 7;
	@%p81 bra 	$L__BB0_109;
	cvt.u32.u64 	%r242, %rd16;
	cvt.u64.u32 	%rd128, %r293;
	mul.wide.u32 	%rd129, %r293, 4;
	add.s64 	%rd130, %rd2, %rd129;
	ld.local.f32 	%f461, [%rd130];
	mul.rn.f32 	%f462, %f461, %f428;
	add.s32 	%r243, %r293, %r242;
	mul.wide.u32 	%rd131, %r243, 4;
	add.s64 	%rd132, %rd12, %rd131;
	st.global.f32 	[%rd132], %f462;
	ld.local.f32 	%f463, [%rd130+4];
	mul.rn.f32 	%f464, %f463, %f428;
	add.s64 	%rd133, %rd128, %rd16;
	shl.b64 	%rd134, %rd133, 2;
	add.s64 	%rd135, %rd12, %rd134;
	st.global.f32 	[%rd135+4], %f464;
	ld.local.f32 	%f465, [%rd130+8];
	mul.rn.f32 	%f466, %f465, %f428;
	st.global.f32 	[%rd135+8], %f466;
	ld.local.f32 	%f467, [%rd130+12];
	mul.rn.f32 	%f468, %f467, %f428;
	st.global.f32 	[%rd135+12], %f468;
	ld.local.f32 	%f469, [%rd130+16];
	mul.rn.f32 	%f470, %f469, %f428;
	st.global.f32 	[%rd135+16], %f470;
	ld.local.f32 	%f471, [%rd130+20];
	mul.rn.f32 	%f472, %f471, %f428;
	st.global.f32 	[%rd135+20], %f472;
	ld.local.f32 	%f473, [%rd130+24];
	mul.rn.f32 	%f474, %f473, %f428;
	st.global.f32 	[%rd135+24], %f474;
	ld.local.f32 	%f475, [%rd130+28];
	mul.rn.f32 	%f476, %f475, %f428;
	st.global.f32 	[%rd135+28], %f476;
	add.s32 	%r293, %r293, 8;
$L__BB0_109:
	and.b32  	%r244, %r118, 7;
	setp.eq.s32 	%p82, %r244, 0;
	@%p82 bra 	$L__BB0_116;
	shl.b16 	%rs43, %rs48, 2;
	add.s16 	%rs44, %rs43, %rs11;
	cvt.u32.u16 	%r245, %rs44;
	and.b32  	%r246, %r245, 7;
	and.b32  	%r121, %r245, 3;
	add.s32 	%r247, %r246, -1;
	setp.lt.u32 	%p83, %r247, 3;
	@%p83 bra 	$L__BB0_112;
	cvt.u32.u64 	%r248, %rd16;
	cvt.u64.u32 	%rd136, %r293;
	mul.wide.u32 	%rd137, %r293, 4;
	add.s64 	%rd138, %rd2, %rd137;
	ld.local.f32 	%f477, [%rd138];
	mul.rn.f32 	%f478, %f477, %f428;
	add.s32 	%r249, %r293, %r248;
	mul.wide.u32 	%rd139, %r249, 4;
	add.s64 	%rd140, %rd12, %rd139;
	st.global.f32 	[%rd140], %f478;
	ld.local.f32 	%f479, [%rd138+4];
	mul.rn.f32 	%f480, %f479, %f428;
	add.s64 	%rd141, %rd136, %rd16;
	shl.b64 	%rd142, %rd141, 2;
	add.s64 	%rd143, %rd12, %rd142;
	st.global.f32 	[%rd143+4], %f480;
	ld.local.f32 	%f481, [%rd138+8];
	mul.rn.f32 	%f482, %f481, %f428;
	st.global.f32 	[%rd143+8], %f482;
	ld.local.f32 	%f483, [%rd138+12];
	mul.rn.f32 	%f484, %f483, %f428;
	st.global.f32 	[%rd143+12], %f484;
	add.s32 	%r293, %r293, 4;
$L__BB0_112:
	setp.eq.s32 	%p84, %r121, 0;
	@%p84 bra 	$L__BB0_116;
	cvt.u32.u64 	%r250, %rd16;
	cvt.u64.u32 	%rd26, %r293;
	mul.wide.u32 	%rd144, %r293, 4;
	add.s64 	%rd27, %rd2, %rd144;
	ld.local.f32 	%f485, [%rd27];
	mul.rn.f32 	%f486, %f485, %f428;
	add.s32 	%r251, %r293, %r250;
	mul.wide.u32 	%rd145, %r251, 4;
	add.s64 	%rd146, %rd12, %rd145;
	st.global.f32 	[%rd146], %f486;
	setp.eq.s32 	%p85, %r121, 1;
	@%p85 bra 	$L__BB0_116;
	ld.local.f32 	%f487, [%rd27+4];
	mul.rn.f32 	%f488, %f487, %f428;
	add.s64 	%rd147, %rd26, %rd16;
	shl.b64 	%rd148, %rd147, 2;
	add.s64 	%rd28, %rd12, %rd148;
	st.global.f32 	[%rd28+4], %f488;
	setp.eq.s32 	%p86, %r121, 2;
	@%p86 bra 	$L__BB0_116;
	ld.local.f32 	%f489, [%rd27+8];
	mul.rn.f32 	%f490, %f489, %f428;
	st.global.f32 	[%rd28+8], %f490;
$L__BB0_116:
	add.s32 	%r290, %r290, 4;
	setp.lt.s32 	%p87, %r290, %r127;
	add.s32 	%r289, %r289, 1;
	add.s16 	%rs49, %rs49, 1;
	add.s16 	%rs48, %rs48, 1;
	@%p87 bra 	$L__BB0_102;
$L__BB0_117:
	ret;
$L__BB0_118:
	add.s32 	%r154, %r255, %r8;
	mul.wide.u32 	%rd84, %r154, 4;
	add.s64 	%rd85, %rd4, %rd84;
	ld.global.nc.v4.f32 	{%f79, %f80, %f81, %f82}, [%rd85];
	mul.wide.u32 	%rd86, %r255, 4;
	add.s64 	%rd87, %rd1, %rd86;
	st.local.v4.f32 	[%rd87], {%f79, %f80, %f81, %f82};
	bra.uni 	$L__BB0_30;
$L__BB0_119:
	cvt.u32.u64 	%r252, %rd16;
	mul.wide.u32 	%rd149, %r290, 4;
	add.s64 	%rd150, %rd2, %rd149;
	ld.local.v4.f32 	{%f491, %f492, %f493, %f494}, [%rd150];
	mul.rn.f32 	%f495, %f491, %f428;
	mul.rn.f32 	%f496, %f492, %f428;
	mul.rn.f32 	%f497, %f493, %f428;
	mul.rn.f32 	%f498, %f494, %f428;
	add.s32 	%r253, %r290, %r252;
	mul.wide.u32 	%rd151, %r253, 4;
	add.s64 	%rd152, %rd12, %rd151;
	st.global.v4.f32 	[%rd152], {%f495, %f496, %f497, %f498};
	bra.uni 	$L__BB0_116;

}


// ===== COMPILED SASS (sm_100) =====

	.target	sm_100

	.elftype	@"ET_EXEC"


//--------------------- .note.nv.tkinfo           --------------------------
	.section	.note.nv.tkinfo,"",@"SHT_NOTE"
	.sectionflags	@"SHF_NOTE_NV_TKINFO"
	.tkinfo
        /*0018*/ 	.word	0x00000002
        /*0030*/ 	.string	""
        /*0030*/ 	.string	"ptxas"
        /*0030*/ 	.string	"Cuda compilation tools, release 13.0, V13.0.88"
        /*0030*/ 	.string	"Build cuda_13.0.r13.0/compiler.36424714_0"
        /*0030*/ 	.string	"-arch sm_100 -m 64 "



//--------------------- .note.nv.cuinfo           --------------------------
	.section	.note.nv.cuinfo,"",@"SHT_NOTE"
	.sectionflags	@"SHF_NOTE_NV_CUINFO"
        /*0018*/ 	.short	0x0002
        /*001a*/ 	.short	0x0064
        /*001c*/ 	.short	0x0082
	.zero		2


//--------------------- .nv.info                  --------------------------
	.section	.nv.info,"",@"SHT_CUDA_INFO"
	.align	4


	//----- nvinfo : EIATTR_REGCOUNT
	.align		4
        /*0000*/ 	.byte	0x04, 0x2f
        /*0002*/ 	.short	(.L_1 - .L_0)
	.align		4
.L_0:
        /*0004*/ 	.word	index@(_Z28attention_fp32_strict_kernelPKfS0_S0_Pfiif)
        /*0008*/ 	.word	0x00000020


	//----- nvinfo : EIATTR_FRAME_SIZE
	.align		4
.L_1:
        /*000c*/ 	.byte	0x04, 0x11
        /*000e*/ 	.short	(.L_3 - .L_2)
	.align		4
.L_2:
        /*0010*/ 	.word	index@(_Z28attention_fp32_strict_kernelPKfS0_S0_Pfiif)
        /*0014*/ 	.word	0x00000400


	//----- nvinfo : EIATTR_MIN_STACK_SIZE
	.align		4
.L_3:
        /*0018*/ 	.byte	0x04, 0x12
        /*001a*/ 	.short	(.L_5 - .L_4)
	.align		4
.L_4:
        /*001c*/ 	.word	index@(_Z28attention_fp32_strict_kernelPKfS0_S0_Pfiif)
        /*0020*/ 	.word	0x00000400
.L_5:


//--------------------- .nv.compat                --------------------------
	.section	.nv.compat,"",@"SHT_CUDA_COMPAT_INFO"
	.align	4
        /*0000*/ 	.byte	0x02, 0x09, 0x00, 0x00, 0x02, 0x02, 0x01, 0x00, 0x02, 0x05, 0x05, 0x00, 0x03, 0x07, 0x01, 0x01
        /*0010*/ 	.byte	0x02, 0x03, 0x00, 0x00, 0x02, 0x06, 0x01, 0x00, 0x04, 0x0b, 0x08, 0x00, 0x01, 0x00, 0x00, 0x00
        /*0020*/ 	.byte	0x00, 0x00, 0x00, 0x00


//--------------------- .nv.info._Z28attention_fp32_strict_kernelPKfS0_S0_Pfiif --------------------------
	.section	.nv.info._Z28attention_fp32_strict_kernelPKfS0_S0_Pfiif,"",@"SHT_CUDA_INFO"
	.sectionflags	@""
	.align	4


	//----- nvinfo : EIATTR_CUDA_API_VERSION
	.align		4
        /*0000*/ 	.byte	0x04, 0x37
        /*0002*/ 	.short	(.L_7 - .L_6)
.L_6:
        /*0004*/ 	.word	0x00000082


	//----- nvinfo : EIATTR_KPARAM_INFO
	.align		4
.L_7:
        /*0008*/ 	.byte	0x04, 0x17
        /*000a*/ 	.short	(.L_9 - .L_8)
.L_8:
        /*000c*/ 	.word	0x00000000
        /*0010*/ 	.short	0x0006
        /*0012*/ 	.short	0x0028
        /*0014*/ 	.byte	0x00, 0xf0, 0x11, 0x00


	//----- nvinfo : EIATTR_KPARAM_INFO
	.align		4
.L_9:
        /*0018*/ 	.byte	0x04, 0x17
        /*001a*/ 	.short	(.L_11 - .L_10)
.L_10:
        /*001c*/ 	.word	0x00000000
        /*0020*/ 	.short	0x0005
        /*0022*/ 	.short	0x0024
        /*0024*/ 	.byte	0x00, 0xf0, 0x11, 0x00


	//----- nvinfo : EIATTR_KPARAM_INFO
	.align		4
.L_11:
        /*0028*/ 	.byte	0x04, 0x17
        /*002a*/ 	.short	(.L_13 - .L_12)
.L_12:
        /*002c*/ 	.word	0x00000000
        /*0030*/ 	.short	0x0004
        /*0032*/ 	.short	0x0020
        /*0034*/ 	.byte	0x00, 0xf0, 0x11, 0x00


	//----- nvinfo : EIATTR_KPARAM_INFO
	.align		4
.L_13:
        /*0038*/ 	.byte	0x04, 0x17
        /*003a*/ 	.short	(.L_15 - .L_14)
.L_14:
        /*003c*/ 	.word	0x00000000
        /*0040*/ 	.short	0x0003
        /*0042*/ 	.short	0x0018
        /*0044*/ 	.byte	0x00, 0xf5, 0x21, 0x00


	//----- nvinfo : EIATTR_KPARAM_INFO
	.align		4
.L_15:
        /*0048*/ 	.byte	0x04, 0x17
        /*004a*/ 	.short	(.L_17 - .L_16)
.L_16:
        /*004c*/ 	.word	0x00000000
        /*0050*/ 	.short	0x0002
        /*0052*/ 	.short	0x0010
        /*0054*/ 	.byte	0x00, 0xf5, 0x21, 0x00


	//----- nvinfo : EIATTR_KPARAM_INFO
	.align		4
.L_17:
        /*0058*/ 	.byte	0x04, 0x17
        /*005a*/ 	.short	(.L_19 - .L_18)
.L_18:
        /*005c*/ 	.word	0x00000000
        /*0060*/ 	.short	0x0001
        /*0062*/ 	.short	0x0008
        /*0064*/ 	.byte	0x00, 0xf5, 0x21, 0x00


	//----- nvinfo : EIATTR_KPARAM_INFO
	.align		4
.L_19:
        /*0068*/ 	.byte	0x04, 0x17
        /*006a*/ 	.short	(.L_21 - .L_20)
.L_20:
        /*006c*/ 	.word	0x00000000
        /*0070*/ 	.short	0x0000
        /*0072*/ 	.short	0x0000
        /*0074*/ 	.byte	0x00, 0xf5, 0x21, 0x00


	//----- nvinfo : EIATTR_SPARSE_MMA_MASK
	.align		4
.L_21:
        /*0078*/ 	.byte	0x03, 0x50
        /*007a*/ 	.short	0x0000


	//----- nvinfo : EIATTR_MAXREG_COUNT
	.align		4
        /*007c*/ 	.byte	0x03, 0x1b
        /*007e*/ 	.short	0x00ff


	//----- nvinfo : EIATTR_NUM_BARRIERS
	.align		4
        /*0080*/ 	.byte	0x02, 0x4c
        /*0082*/ 	.byte	0x01
	.zero		1


	//----- nvinfo : EIATTR_MERCURY_ISA_VERSION
	.align		4
        /*0084*/ 	.byte	0x03, 0x5f
        /*0086*/ 	.short	0x0101


	//----- nvinfo : EIATTR_VRC_CTA_INIT_COUNT
	.align		4
        /*0088*/ 	.byte	0x02, 0x4a
	.zero		1
	.zero		1


	//----- nvinfo : EIATTR_EXIT_INSTR_OFFSETS
	.align		4
        /*008c*/ 	.byte	0x04, 0x1c
        /*008e*/ 	.short	(.L_23 - .L_22)


	//   ....[0]....
.L_22:
        /*0090*/ 	.word	0x00003c50


	//   ....[1]....
        /*0094*/ 	.word	0x00003cd0


	//   ....[2]....
        /*0098*/ 	.word	0x00004930


	//----- nvinfo : EIATTR_CRS_STACK_SIZE
	.align		4
.L_23:
        /*009c*/ 	.byte	0x04, 0x1e
        /*009e*/ 	.short	(.L_25 - .L_24)
.L_24:
        /*00a0*/ 	.word	0x00000000


	//----- nvinfo : EIATTR_CBANK_PARAM_SIZE
	.align		4
.L_25:
        /*00a4*/ 	.byte	0x03, 0x19
        /*00a6*/ 	.short	0x002c


	//----- nvinfo : EIATTR_PARAM_CBANK
	.align		4
        /*00a8*/ 	.byte	0x04, 0x0a
        /*00aa*/ 	.short	(.L_27 - .L_26)
	.align		4
.L_26:
        /*00ac*/ 	.word	index@(.nv.constant0._Z28attention_fp32_strict_kernelPKfS0_S0_Pfiif)
        /*00b0*/ 	.short	0x0380
        /*00b2*/ 	.short	0x002c


	//----- nvinfo : EIATTR_SW_WAR
	.align		4
.L_27:
        /*00b4*/ 	.byte	0x04, 0x36
        /*00b6*/ 	.short	(.L_29 - .L_28)
.L_28:
        /*00b8*/ 	.word	0x00000008
.L_29:


//--------------------- .nv.callgraph             --------------------------
	.section	.nv.callgraph,"",@"SHT_CUDA_CALLGRAPH"
	.align	4
	.sectionentsize	8
	.align		4
        /*0000*/ 	.word	0x00000000
	.align		4
        /*0004*/ 	.word	0xffffffff
	.align		4
        /*0008*/ 	.word	0x00000000
	.align		4
        /*000c*/ 	.word	0xfffffffe
	.align		4
        /*0010*/ 	.word	0x00000000
	.align		4
        /*0014*/ 	.word	0xfffffffd
	.align		4
        /*0018*/ 	.word	0x00000000
	.align		4
        /*001c*/ 	.word	0xfffffffc


//--------------------- .text._Z28attention_fp32_strict_kernelPKfS0_S0_Pfiif --------------------------
	.section	.text._Z28attention_fp32_strict_kernelPKfS0_S0_Pfiif,"ax",@progbits
	.align	128
        .global         _Z28attention_fp32_strict_kernelPKfS0_S0_Pfiif
        .type           _Z28attention_fp32_strict_kernelPKfS0_S0_Pfiif,@function
        .size           _Z28attention_fp32_strict_kernelPKfS0_S0_Pfiif,(.L_x_68 - _Z28attention_fp32_strict_kernelPKfS0_S0_Pfiif)
        .other          _Z28attention_fp32_strict_kernelPKfS0_S0_Pfiif,@"STO_CUDA_ENTRY STV_DEFAULT"
_Z28attention_fp32_strict_kernelPKfS0_S0_Pfiif:
.text._Z28attention_fp32_strict_kernelPKfS0_S0_Pfiif:
[----:B------:R-:W0:Y:S01]  /*0000*/  LDC R1, c[0x0][0x37c] ;  /* 0x0000df00ff017b82 */ /* 0x000e220000000800 */
[----:B------:R-:W1:Y:S07]  /*0010*/  S2R R23, SR_TID.X ;  /* 0x0000000000177919 */ /* 0x000e6e0000002100 */
[----:B------:R-:W1:Y:S01]  /*0020*/  S2UR UR12, SR_CTAID.X ;  /* 0x00000000000c79c3 */ /* 0x000e620000002500 */
[----:B------:R-:W2:Y:S01]  /*0030*/  LDCU.64 UR18, c[0x0][0x3a0] ;  /* 0x00007400ff1277ac */ /* 0x000ea20008000a00 */
[----:B0-----:R-:W-:Y:S01]  /*0040*/  IADD3 R1, PT, PT, R1, -0x400, RZ ;  /* 0xfffffc0001017810 */ /* 0x001fe20007ffe0ff */
[----:B------:R-:W-:Y:S01]  /*0050*/  BSSY.RECONVERGENT B0, `(.L_x_0) ;  /* 0x0000111000007945 */ /* 0x000fe20003800200 */
[----:B------:R-:W0:Y:S02]  /*0060*/  LDCU.128 UR4, c[0x0][0x380] ;  /* 0x00007000ff0477ac */ /* 0x000e240008000c00 */
[----:B------:R-:W-:-:S02]  /*0070*/  R2UR UR17, R1 ;  /* 0x00000000011172ca */ /* 0x000fc400000e0000 */
[----:B------:R-:W1:Y:S01]  /*0080*/  LDC R18, c[0x0][0x360] ;  /* 0x0000d800ff127b82 */ /* 0x000e620000000800 */
[----:B------:R-:W3:Y:S01]  /*0090*/  LDCU.64 UR8, c[0x0][0x390] ;  /* 0x00007200ff0877ac */ /* 0x000ee20008000a00 */
[----:B------:R-:W4:Y:S06]  /*00a0*/  LDCU.64 UR14, c[0x0][0x358] ;  /* 0x00006b00ff0e77ac */ /* 0x000f2c0008000a00 */
[----:B------:R-:W5:Y:S01]  /*00b0*/  S2UR UR10, SR_CTAID.Y ;  /* 0x00000000000a79c3 */ /* 0x000f620000002600 */
[----:B--2---:R-:W-:Y:S02]  /*00c0*/  MOV R21, UR19 ;  /* 0x0000001300157c02 */ /* 0x004fe40008000f00 */
[----:B------:R-:W-:-:S02]  /*00d0*/  UIADD3 UR16, UPT, UPT, UR17, 0x200, URZ ;  /* 0x0000020011107890 */ /* 0x000fc4000fffe0ff */
[----:B------:R-:W-:Y:S01]  /*00e0*/  R2UR UR11, R21 ;  /* 0x00000000150b72ca */ /* 0x000fe200000e0000 */
[----:B-1----:R-:W-:-:S05]  /*00f0*/  IMAD R23, R18, UR12, R23 ;  /* 0x0000000c12177c24 */ /* 0x002fca000f8e0217 */
[----:B------:R-:W-:Y:S01]  /*0100*/  ISETP.GE.AND P0, PT, R23, UR18, PT ;  /* 0x0000001217007c0c */ /* 0x000fe2000bf06270 */
[----:B-----5:R-:W-:-:S06]  /*0110*/  UIMAD UR10, UR10, UR18, URZ ;  /* 0x000000120a0a72a4 */ /* 0x020fcc000f8e02ff */
[----:B------:R-:W-:-:S04]  /*0120*/  UIMAD UR10, UR10, UR11, URZ ;  /* 0x0000000b0a0a72a4 */ /* 0x000fc8000f8e02ff */
[----:B0-----:R-:W-:Y:S02]  /*0130*/  UIMAD.WIDE UR12, UR10, 0x4, UR4 ;  /* 0x000000040a0c78a5 */ /* 0x001fe4000f8e0204 */
[----:B------:R-:W-:Y:S02]  /*0140*/  UIMAD.WIDE UR6, UR10, 0x4, UR6 ;  /* 0x000000040a0678a5 */ /* 0x000fe4000f8e0206 */
[----:B---3--:R-:W-:Y:S01]  /*0150*/  UIMAD.WIDE UR8, UR10, 0x4, UR8 ;  /* 0x000000040a0878a5 */ /* 0x008fe2000f8e0208 */
[----:B----4-:R-:W-:Y:S11]  /*0160*/  @!P0 BRA `(.L_x_1) ;  /* 0x0000000400188947 */ /* 0x010ff60003800000 */
[----:B------:R-:W-:-:S13]  /*0170*/  ISETP.GE.AND P0, PT, R21, 0x1, PT ;  /* 0x000000011500780c */ /* 0x000fda0003f06270 */
[----:B------:R-:W-:Y:S05]  /*0180*/  @!P0 BRA `(.L_x_2) ;  /* 0x0000000c00f48947 */ /* 0x000fea0003800000 */
[C---:B------:R-:W-:Y:S02]  /*0190*/  IADD3 R0, PT, PT, R21.reuse, -0x1, RZ ;  /* 0xffffffff15007810 */ /* 0x040fe40007ffe0ff */
[----:B------:R-:W-:Y:S02]  /*01a0*/  LOP3.LUT R4, R21, 0xf, RZ, 0xc0, !PT ;  /* 0x0000000f15047812 */ /* 0x000fe400078ec0ff */
[----:B------:R-:W-:Y:S01]  /*01b0*/  ISETP.GE.U32.AND P0, PT, R0, 0xf, PT ;  /* 0x0000000f0000780c */ /* 0x000fe20003f06070 */
[----:B------:R-:W-:Y:S01]  /*01c0*/  IMAD.MOV.U32 R0, RZ, RZ, RZ ;  /* 0x000000ffff007224 */ /* 0x000fe200078e00ff */
[----:B------:R-:W-:-:S11]  /*01d0*/  ISETP.NE.AND P1, PT, R4, RZ, PT ;  /* 0x000000ff0400720c */ /* 0x000fd60003f25270 */
[----:B------:R-:W-:Y:S05]  /*01e0*/  @!P0 BRA `(.L_x_3) ;  /* 0x0000000000388947 */ /* 0x000fea0003800000 */
[----:B------:R-:W-:Y:S01]  /*01f0*/  HFMA2 R2, -RZ, RZ, 0, 0 ;  /* 0x00000000ff027431 */ /* 0x000fe200000001ff */
[----:B------:R-:W-:-:S07]  /*0200*/  LOP3.LUT R0, R21, 0x7ffffff0, RZ, 0xc0, !PT ;  /* 0x7ffffff015007812 */ /* 0x000fce00078ec0ff */
.L_x_4:
[C---:B0-----:R-:W-:Y:S02]  /*0210*/  LEA R3, R2.reuse, R1, 0x2 ;  /* 0x0000000102037211 */ /* 0x041fe400078e10ff */
[----:B------:R-:W-:-:S03]  /*0220*/  IADD3 R2, PT, PT, R2, 0x10, RZ ;  /* 0x0000001002027810 */ /* 0x000fc60007ffe0ff */
[----:B------:R0:W-:Y:S01]  /*0230*/  STL.128 [R3], RZ ;  /* 0x000000ff03007387 */ /* 0x0001e20000100c00 */
[----:B------:R-:W-:-:S03]  /*0240*/  ISETP.NE.AND P0, PT, R2, R0, PT ;  /* 0x000000000200720c */ /* 0x000fc60003f05270 */
[----:B------:R0:W-:Y:S04]  /*0250*/  STL.128 [R3+0x200], RZ ;  /* 0x000200ff03007387 */ /* 0x0001e80000100c00 */
[----:B------:R0:W-:Y:S04]  /*0260*/  STL.128 [R3+0x10], RZ ;  /* 0x000010ff03007387 */ /* 0x0001e80000100c00 */
[----:B------:R0:W-:Y:S04]  /*0270*/  STL.128 [R3+0x210], RZ ;  /* 0x000210ff03007387 */ /* 0x0001e80000100c00 */
[----:B------:R0:W-:Y:S04]  /*0280*/  STL.128 [R3+0x20], RZ ;  /* 0x000020ff03007387 */ /* 0x0001e80000100c00 */
[----:B------:R0:W-:Y:S04]  /*0290*/  STL.128 [R3+0x220], RZ ;  /* 0x000220ff03007387 */ /* 0x0001e80000100c00 */
[----:B------:R0:W-:Y:S04]  /*02a0*/  STL.128 [R3+0x30], RZ ;  /* 0x000030ff03007387 */ /* 0x0001e80000100c00 */
[----:B------:R0:W-:Y:S01]  /*02b0*/  STL.128 [R3+0x230], RZ ;  /* 0x000230ff03007387 */ /* 0x0001e20000100c00 */
[----:B------:R-:W-:Y:S05]  /*02c0*/  @P0 BRA `(.L_x_4) ;  /* 0xfffffffc00d00947 */ /* 0x000fea000383ffff */
.L_x_3:
[----:B------:R-:W-:Y:S05]  /*02d0*/  @!P1 BRA `(.L_x_2) ;  /* 0x0000000c00a09947 */ /* 0x000fea0003800000 */
[----:B------:R-:W-:Y:S02]  /*02e0*/  ISETP.GE.U32.AND P0, PT, R4, 0x8, PT ;  /* 0x000000080400780c */ /* 0x000fe40003f06070 */
[----:B0-----:R-:W-:-:S04]  /*02f0*/  LOP3.LUT R3, R21, 0x7, RZ, 0xc0, !PT ;  /* 0x0000000715037812 */ /* 0x001fc800078ec0ff */
[----:B------:R-:W-:-:S07]  /*0300*/  ISETP.NE.AND P1, PT, R3, RZ, PT ;  /* 0x000000ff0300720c */ /* 0x000fce0003f25270 */
[----:B------:R-:W-:Y:S06]  /*0310*/  @!P0 BRA `(.L_x_5) ;  /* 0x0000000000488947 */ /* 0x000fec0003800000 */
[C---:B------:R-:W-:Y:S01]  /*0320*/  IMAD R2, R0.reuse, 0x4, R1 ;  /* 0x0000000400027824 */ /* 0x040fe200078e0201 */
[----:B------:R-:W-:-:S04]  /*0330*/  IADD3 R0, PT, PT, R0, 0x8, RZ ;  /* 0x0000000800007810 */ /* 0x000fc80007ffe0ff */
[----:B------:R0:W-:Y:S04]  /*0340*/  STL [R2], RZ ;  /* 0x000000ff02007387 */ /* 0x0001e80000100800 */
[----:B------:R0:W-:Y:S04]  /*0350*/  STL [R2+0x200], RZ ;  /* 0x000200ff02007387 */ /* 0x0001e80000100800 */
        /* <DEDUP_REMOVED lines=13> */
[----:B------:R0:W-:Y:S02]  /*0430*/  STL [R2+0x21c], RZ ;  /* 0x00021cff02007387 */ /* 0x0001e40000100800 */
.L_x_5:
[----:B------:R-:W-:Y:S05]  /*0440*/  @!P1 BRA `(.L_x_2) ;  /* 0x0000000c00449947 */ /* 0x000fea0003800000 */
[----:B------:R-:W-:Y:S02]  /*0450*/  ISETP.GE.U32.AND P0, PT, R3, 0x4, PT ;  /* 0x000000040300780c */ /* 0x000fe40003f06070 */
[----:B------:R-:W-:-:S04]  /*0460*/  LOP3.LUT R4, R21, 0x3, RZ, 0xc0, !PT ;  /* 0x0000000315047812 */ /* 0x000fc800078ec0ff */
[----:B------:R-:W-:-:S07]  /*0470*/  ISETP.NE.AND P1, PT, R4, RZ, PT ;  /* 0x000000ff0400720c */ /* 0x000fce0003f25270 */
[----:B------:R-:W-:Y:S06]  /*0480*/  @!P0 BRA `(.L_x_6) ;  /* 0x0000000000288947 */ /* 0x000fec0003800000 */
[C---:B0-----:R-:W-:Y:S02]  /*0490*/  LEA R2, R0.reuse, R1, 0x2 ;  /* 0x0000000100027211 */ /* 0x041fe400078e10ff */
[----:B------:R-:W-:-:S03]  /*04a0*/  IADD3 R0, PT, PT, R0, 0x4, RZ ;  /* 0x0000000400007810 */ /* 0x000fc60007ffe0ff */
[----:B------:R1:W-:Y:S04]  /*04b0*/  STL [R2], RZ ;  /* 0x000000ff02007387 */ /* 0x0003e80000100800 */
[----:B------:R1:W-:Y:S04]  /*04c0*/  STL [R2+0x200], RZ ;  /* 0x000200ff02007387 */ /* 0x0003e80000100800 */
[----:B------:R1:W-:Y:S04]  /*04d0*/  STL [R2+0x4], RZ ;  /* 0x000004ff02007387 */ /* 0x0003e80000100800 */
[----:B------:R1:W-:Y:S04]  /*04e0*/  STL [R2+0x204], RZ ;  /* 0x000204ff02007387 */ /* 0x0003e80000100800 */
[----:B------:R1:W-:Y:S04]  /*04f0*/  STL [R2+0x8], RZ ;  /* 0x000008ff02007387 */ /* 0x0003e80000100800 */
[----:B------:R1:W-:Y:S04]  /*0500*/  STL [R2+0x208], RZ ;  /* 0x000208ff02007387 */ /* 0x0003e80000100800 */
[----:B------:R1:W-:Y:S04]  /*0510*/  STL [R2+0xc], RZ ;  /* 0x00000cff02007387 */ /* 0x0003e80000100800 */
[----:B------:R1:W-:Y:S02]  /*0520*/  STL [R2+0x20c], RZ ;  /* 0x00020cff02007387 */ /* 0x0003e40000100800 */
.L_x_6:
[----:B------:R-:W-:Y:S05]  /*0530*/  @!P1 BRA `(.L_x_2) ;  /* 0x0000000c00089947 */ /* 0x000fea0003800000 */
[----:B------:R-:W-:-:S05]  /*0540*/  UMOV UR4, URZ ;  /* 0x000000ff00047c82 */ /* 0x000fca0008000000 */
.L_x_7:
[C---:B01----:R-:W-:Y:S01]  /*0550*/  IMAD R2, R0.reuse, 0x4, R1 ;  /* 0x0000000400027824 */ /* 0x043fe200078e0201 */
[----:B------:R-:W-:Y:S01]  /*0560*/  UIADD3 UR4, UPT, UPT, UR4, 0x1, URZ ;  /* 0x0000000104047890 */ /* 0x000fe2000fffe0ff */
[----:B------:R-:W-:-:S03]  /*0570*/  IADD3 R0, PT, PT, R0, 0x1, RZ ;  /* 0x0000000100007810 */ /* 0x000fc60007ffe0ff */
[----:B------:R2:W-:Y:S02]  /*0580*/  STL [R2], RZ ;  /* 0x000000ff02007387 */ /* 0x0005e40000100800 */
[----:B------:R-:W-:Y:S02]  /*0590*/  ISETP.NE.AND P0, PT, R4, UR4, PT ;  /* 0x0000000404007c0c */ /* 0x000fe4000bf05270 */
[----:B------:R2:W-:Y:S11]  /*05a0*/  STL [R2+0x200], RZ ;  /* 0x000200ff02007387 */ /* 0x0005f60000100800 */
[----:B--2---:R-:W-:Y:S05]  /*05b0*/  @P0 BRA `(.L_x_7) ;  /* 0xfffffffc00e40947 */ /* 0x004fea000383ffff */
[----:B------:R-:W-:Y:S05]  /*05c0*/  BRA `(.L_x_2) ;  /* 0x0000000800e47947 */ /* 0x000fea0003800000 */
.L_x_1:
[----:B------:R-:W-:-:S13]  /*05d0*/  ISETP.GE.AND P0, PT, R21, 0x1, PT ;  /* 0x000000011500780c */ /* 0x000fda0003f06270 */
[----:B------:R-:W-:Y:S05]  /*05e0*/  @!P0 BRA `(.L_x_2) ;  /* 0x0000000800dc8947 */ /* 0x000fea0003800000 */
[----:B------:R-:W-:Y:S02]  /*05f0*/  HFMA2 R16, -RZ, RZ, 0, 0 ;  /* 0x00000000ff107431 */ /* 0x000fe400000001ff */
[----:B------:R-:W-:Y:S01]  /*0600*/  IMAD R17, R23, R21, RZ ;  /* 0x0000001517117224 */ /* 0x000fe200078e02ff */
[----:B------:R-:W-:Y:S01]  /*0610*/  PRMT R3, RZ, 0x7610, R3 ;  /* 0x00007610ff037816 */ /* 0x000fe20000000003 */
[----:B------:R-:W0:Y:S01]  /*0620*/  LDCU.U16 UR5, c[0x0][0x3a4] ;  /* 0x00007480ff0577ac */ /* 0x000e220008000400 */
[----:B------:R-:W-:Y:S02]  /*0630*/  PRMT R2, RZ, 0x7610, R2 ;  /* 0x00007610ff027816 */ /* 0x000fe40000000002 */
[----:B------:R-:W-:-:S07]  /*0640*/  MOV R0, RZ ;  /* 0x000000ff00007202 */ /* 0x000fce0000000f00 */
.L_x_13:
[----:B-1----:R-:W1:Y:S01]  /*0650*/  LDCU UR4, c[0x0][0x3a4] ;  /* 0x00007480ff0477ac */ /* 0x002e620008000800 */
[----:B0-2---:R-:W-:Y:S01]  /*0660*/  VIADD R4, R0, 0x3 ;  /* 0x0000000300047836 */ /* 0x005fe20000000000 */
[----:B------:R-:W-:Y:S02]  /*0670*/  MOV R5, 0x4 ;  /* 0x0000000400057802 */ /* 0x000fe40000000f00 */
[----:B-1----:R-:W-:-:S04]  /*0680*/  MOV R21, UR4 ;  /* 0x0000000400157c02 */ /* 0x002fc80008000f00 */
[----:B------:R-:W-:-:S13]  /*0690*/  ISETP.GE.AND P0, PT, R4, R21, PT ;  /* 0x000000150400720c */ /* 0x000fda0003f06270 */
[----:B------:R-:W-:-:S05]  /*06a0*/  @!P0 IADD3 R4, PT, PT, R17, R0, RZ ;  /* 0x0000000011048210 */ /* 0x000fca0007ffe0ff */
[----:B------:R-:W-:-:S06]  /*06b0*/  @!P0 IMAD.WIDE.U32 R4, R4, R5, UR12 ;  /* 0x0000000c04048e25 */ /* 0x000fcc000f8e0005 */
[----:B----4-:R-:W2:Y:S01]  /*06c0*/  @!P0 LDG.E.128.CONSTANT R4, desc[UR14][R4.64] ;  /* 0x0000000e04048981 */ /* 0x010ea2000c1e9d00 */
[----:B------:R-:W-:-:S05]  /*06d0*/  @!P0 IMAD R8, R0, 0x4, R1 ;  /* 0x0000000400088824 */ /* 0x000fca00078e0201 */
[----:B--2---:R1:W-:Y:S01]  /*06e0*/  @!P0 STL.128 [R8], R4 ;  /* 0x0000000408008387 */ /* 0x0043e20000100c00 */
[----:B------:R-:W-:Y:S05]  /*06f0*/  @!P0 BRA `(.L_x_8) ;  /* 0x0000000400bc8947 */ /* 0x000fea0003800000 */
[----:B------:R-:W-:Y:S01]  /*0700*/  IMAD R20, R16, -0x4, R21 ;  /* 0xfffffffc10147824 */ /* 0x000fe200078e0215 */
[----:B------:R-:W-:-:S04]  /*0710*/  MOV R19, R0 ;  /* 0x0000000000137202 */ /* 0x000fc80000000f00 */
[C---:B-1----:R-:W-:Y:S02]  /*0720*/  IADD3 R4, PT, PT, R20.reuse, -0x1, RZ ;  /* 0xffffffff14047810 */ /* 0x042fe40007ffe0ff */
[----:B------:R-:W-:Y:S02]  /*0730*/  LOP3.LUT P0, RZ, R20, 0xf, RZ, 0xc0, !PT ;  /* 0x0000000f14ff7812 */ /* 0x000fe4000780c0ff */
[----:B------:R-:W-:-:S13]  /*0740*/  ISETP.GE.U32.AND P1, PT, R4, 0xf, PT ;  /* 0x0000000f0400780c */ /* 0x000fda0003f26070 */
[----:B------:R-:W-:Y:S05]  /*0750*/  @!P1 BRA `(.L_x_9) ;  /* 0x00000000008c9947 */ /* 0x000fea0003800000 */
[----:B------:R-:W-:Y:S01]  /*0760*/  LOP3.LUT R20, R20, 0xfffffff0, RZ, 0xc0, !PT ;  /* 0xfffffff014147812 */ /* 0x000fe200078ec0ff */
[----:B------:R-:W-:Y:S01]  /*0770*/  UMOV UR4, URZ ;  /* 0x000000ff00047c82 */ /* 0x000fe20008000000 */
[----:B------:R-:W-:-:S07]  /*0780*/  MOV R19, R0 ;  /* 0x0000000000137202 */ /* 0x000fce0000000f00 */
.L_x_10:
[----:B-1----:R-:W-:Y:S01]  /*0790*/  HFMA2 R13, -RZ, RZ, 0, 2.384185791015625e-07 ;  /* 0x00000004ff0d7431 */ /* 0x002fe200000001ff */
[C---:B------:R-:W-:Y:S01]  /*07a0*/  IADD3 R4, P1, PT, R17.reuse, R19, RZ ;  /* 0x0000001311047210 */ /* 0x040fe20007f3e0ff */
[----:B------:R-:W-:-:S03]  /*07b0*/  IMAD.IADD R12, R17, 0x1, R19 ;  /* 0x00000001110c7824 */ /* 0x000fc600078e0213 */
[----:B------:R-:W-:Y:S02]  /*07c0*/  IADD3.X R5, PT, PT, RZ, RZ, RZ, P1, !PT ;  /* 0x000000ffff057210 */ /* 0x000fe40000ffe4ff */
[----:B------:R-:W-:Y:S01]  /*07d0*/  LEA R24, P1, R4, UR12, 0x2 ;  /* 0x0000000c04187c11 */ /* 0x000fe2000f8210ff */
[----:B------:R-:W-:-:S03]  /*07e0*/  IMAD.WIDE.U32 R12, R12, R13, UR12 ;  /* 0x0000000c0c0c7e25 */ /* 0x000fc6000f8e000d */
[----:B------:R-:W-:Y:S02]  /*07f0*/  LEA.HI.X R25, R4, UR13, R5, 0x2, P1 ;  /* 0x0000000d04197c11 */ /* 0x000fe400088f1405 */
[----:B------:R-:W2:Y:S04]  /*0800*/  LDG.E.CONSTANT R8, desc[UR14][R12.64] ;  /* 0x0000000e0c087981 */ /* 0x000ea8000c1e9900 */
[----:B------:R-:W2:Y:S04]  /*0810*/  LDG.E.CONSTANT R9, desc[UR14][R24.64+0x4] ;  /* 0x0000040e18097981 */ /* 0x000ea8000c1e9900 */
[----:B------:R-:W2:Y:S04]  /*0820*/  LDG.E.CONSTANT R10, desc[UR14][R24.64+0x8] ;  /* 0x0000080e180a7981 */ /* 0x000ea8000c1e9900 */
[----:B------:R-:W2:Y:S01]  /*0830*/  LDG.E.CONSTANT R11, desc[UR14][R24.64+0xc] ;  /* 0x00000c0e180b7981 */ /* 0x000ea2000c1e9900 */
[----:B------:R-:W-:-:S03]  /*0840*/  LEA R22, R19, R1, 0x2 ;  /* 0x0000000113167211 */ /* 0x000fc600078e10ff */
[----:B------:R-:W3:Y:S04]  /*0850*/  LDG.E.CONSTANT R4, desc[UR14][R24.64+0x10] ;  /* 0x0000100e18047981 */ /* 0x000ee8000c1e9900 */
[----:B------:R-:W3:Y:S04]  /*0860*/  LDG.E.CONSTANT R5, desc[UR14][R24.64+0x14] ;  /* 0x0000140e18057981 */ /* 0x000ee8000c1e9900 */
[----:B------:R-:W3:Y:S04]  /*0870*/  LDG.E.CONSTANT R6, desc[UR14][R24.64+0x18] ;  /* 0x0000180e18067981 */ /* 0x000ee8000c1e9900 */
[----:B------:R-:W3:Y:S04]  /*0880*/  LDG.E.CONSTANT R7, desc[UR14][R24.64+0x1c] ;  /* 0x00001c0e18077981 */ /* 0x000ee8000c1e9900 */
[----:B------:R-:W4:Y:S04]  /*0890*/  LDG.E.CONSTANT R12, desc[UR14][R24.64+0x30] ;  /* 0x0000300e180c7981 */ /* 0x000f28000c1e9900 */
[----:B------:R-:W4:Y:S04]  /*08a0*/  LDG.E.CONSTANT R13, desc[UR14][R24.64+0x34] ;  /* 0x0000340e180d7981 */ /* 0x000f28000c1e9900 */
[----:B------:R-:W4:Y:S04]  /*08b0*/  LDG.E.CONSTANT R14, desc[UR14][R24.64+0x38] ;  /* 0x0000380e180e7981 */ /* 0x000f28000c1e9900 */
[----:B------:R-:W4:Y:S04]  /*08c0*/  LDG.E.CONSTANT R15, desc[UR14][R24.64+0x3c] ;  /* 0x00003c0e180f7981 */ /* 0x000f28000c1e9900 */
[----:B--2---:R1:W-:Y:S04]  /*08d0*/  STL.128 [R22], R8 ;  /* 0x0000000816007387 */ /* 0x0043e80000100c00 */
[----:B-1----:R-:W2:Y:S04]  /*08e0*/  LDG.E.CONSTANT R8, desc[UR14][R24.64+0x20] ;  /* 0x0000200e18087981 */ /* 0x002ea8000c1e9900 */
[----:B------:R-:W2:Y:S04]  /*08f0*/  LDG.E.CONSTANT R9, desc[UR14][R24.64+0x24] ;  /* 0x0000240e18097981 */ /* 0x000ea8000c1e9900 */
[----:B------:R-:W2:Y:S04]  /*0900*/  LDG.E.CONSTANT R10, desc[UR14][R24.64+0x28] ;  /* 0x0000280e180a7981 */ /* 0x000ea8000c1e9900 */
[----:B------:R-:W2:Y:S01]  /*0910*/  LDG.E.CONSTANT R11, desc[UR14][R24.64+0x2c] ;  /* 0x00002c0e180b7981 */ /* 0x000ea2000c1e9900 */
[----:B------:R-:W-:-:S03]  /*0920*/  UIADD3 UR4, UPT, UPT, UR4, 0x10, URZ ;  /* 0x0000001004047890 */ /* 0x000fc6000fffe0ff */
[----:B---3--:R1:W-:Y:S04]  /*0930*/  STL.128 [R22+0x10], R4 ;  /* 0x0000100416007387 */ /* 0x0083e80000100c00 */
[----:B----4-:R1:W-:Y:S01]  /*0940*/  STL.128 [R22+0x30], R12 ;  /* 0x0000300c16007387 */ /* 0x0103e20000100c00 */
[----:B------:R-:W-:Y:S01]  /*0950*/  ISETP.NE.AND P1, PT, R20, UR4, PT ;  /* 0x0000000414007c0c */ /* 0x000fe2000bf25270 */
[----:B------:R-:W-:Y:S02]  /*0960*/  VIADD R19, R19, 0x10 ;  /* 0x0000001013137836 */ /* 0x000fe40000000000 */
[----:B--2---:R1:W-:Y:S10]  /*0970*/  STL.128 [R22+0x20], R8 ;  /* 0x0000200816007387 */ /* 0x0043f40000100c00 */
[----:B------:R-:W-:Y:S05]  /*0980*/  @P1 BRA `(.L_x_10) ;  /* 0xfffffffc00801947 */ /* 0x000fea000383ffff */
.L_x_9:
[----:B------:R-:W-:Y:S05]  /*0990*/  @!P0 BRA `(.L_x_8) ;  /* 0x0000000400148947 */ /* 0x000fea0003800000 */
[----:B-1----:R-:W-:-:S04]  /*09a0*/  SHF.L.U32 R4, R2, 0x2, RZ ;  /* 0x0000000202047819 */ /* 0x002fc800000006ff */
[----:B------:R-:W-:-:S04]  /*09b0*/  IADD3 R4, PT, PT, RZ, -R4, RZ ;  /* 0x80000004ff047210 */ /* 0x000fc80007ffe0ff */
[----:B------:R-:W-:-:S04]  /*09c0*/  PRMT R4, R4, 0x7710, RZ ;  /* 0x0000771004047816 */ /* 0x000fc800000000ff */
[----:B0-----:R-:W-:-:S04]  /*09d0*/  IADD3 R4, PT, PT, R4, UR5, RZ ;  /* 0x0000000504047c10 */ /* 0x001fc8000fffe0ff */
[----:B------:R-:W-:-:S04]  /*09e0*/  LOP3.LUT R4, R4, 0xf, RZ, 0xc0, !PT ;  /* 0x0000000f04047812 */ /* 0x000fc800078ec0ff */
[C---:B------:R-:W-:Y:S01]  /*09f0*/  LOP3.LUT P1, RZ, R4.reuse, 0x7, RZ, 0xc0, !PT ;  /* 0x0000000704ff7812 */ /* 0x040fe2000782c0ff */
[----:B------:R-:W-:-:S05]  /*0a00*/  VIADD R5, R4, 0xffffffff ;  /* 0xffffffff04057836 */ /* 0x000fca0000000000 */
[----:B------:R-:W-:-:S13]  /*0a10*/  ISETP.GE.U32.AND P0, PT, R5, 0x7, PT ;  /* 0x000000070500780c */ /* 0x000fda0003f06070 */
[----:B------:R-:W-:Y:S05]  /*0a20*/  @!P0 BRA `(.L_x_11) ;  /* 0x00000000004c8947 */ /* 0x000fea0003800000 */
[CC--:B------:R-:W-:Y:S02]  /*0a30*/  IADD3 R4, P0, PT, R17.reuse, R19.reuse, RZ ;  /* 0x0000001311047210 */ /* 0x0c0fe40007f1e0ff */
[----:B------:R-:W-:Y:S02]  /*0a40*/  IADD3 R14, PT, PT, R17, R19, RZ ;  /* 0x00000013110e7210 */ /* 0x000fe40007ffe0ff */
[----:B------:R-:W-:Y:S02]  /*0a50*/  MOV R15, 0x4 ;  /* 0x00000004000f7802 */ /* 0x000fe40000000f00 */
[----:B------:R-:W-:Y:S02]  /*0a60*/  IADD3.X R5, PT, PT, RZ, RZ, RZ, P0, !PT ;  /* 0x000000ffff057210 */ /* 0x000fe400007fe4ff */
[----:B------:R-:W-:Y:S01]  /*0a70*/  LEA R12, P0, R4, UR12, 0x2 ;  /* 0x0000000c040c7c11 */ /* 0x000fe2000f8010ff */
[----:B------:R-:W-:-:S03]  /*0a80*/  IMAD.WIDE.U32 R14, R14, R15, UR12 ;  /* 0x0000000c0e0e7e25 */ /* 0x000fc6000f8e000f */
[----:B------:R-:W-:Y:S02]  /*0a90*/  LEA.HI.X R13, R4, UR13, R5, 0x2, P0 ;  /* 0x0000000d040d7c11 */ /* 0x000fe400080f1405 */
[----:B------:R-:W2:Y:S04]  /*0aa0*/  LDG.E.CONSTANT R4, desc[UR14][R14.64] ;  /* 0x0000000e0e047981 */ /* 0x000ea8000c1e9900 */
[----:B------:R-:W2:Y:S04]  /*0ab0*/  LDG.E.CONSTANT R5, desc[UR14][R12.64+0x4] ;  /* 0x0000040e0c057981 */ /* 0x000ea8000c1e9900 */
[----:B------:R-:W2:Y:S04]  /*0ac0*/  LDG.E.CONSTANT R6, desc[UR14][R12.64+0x8] ;  /* 0x0000080e0c067981 */ /* 0x000ea8000c1e9900 */
[----:B------:R-:W2:Y:S04]  /*0ad0*/  LDG.E.CONSTANT R7, desc[UR14][R12.64+0xc] ;  /* 0x00000c0e0c077981 */ /* 0x000ea8000c1e9900 */
[----:B------:R-:W3:Y:S04]  /*0ae0*/  LDG.E.CONSTANT R8, desc[UR14][R12.64+0x10] ;  /* 0x0000100e0c087981 */ /* 0x000ee8000c1e9900 */
[----:B------:R-:W3:Y:S04]  /*0af0*/  LDG.E.CONSTANT R9, desc[UR14][R12.64+0x14] ;  /* 0x0000140e0c097981 */ /* 0x000ee8000c1e9900 */
[----:B------:R-:W3:Y:S04]  /*0b00*/  LDG.E.CONSTANT R10, desc[UR14][R12.64+0x18] ;  /* 0x0000180e0c0a7981 */ /* 0x000ee8000c1e9900 */
[----:B------:R-:W3:Y:S01]  /*0b10*/  LDG.E.CONSTANT R11, desc[UR14][R12.64+0x1c] ;  /* 0x00001c0e0c0b7981 */ /* 0x000ee2000c1e9900 */
[C---:B------:R-:W-:Y:S01]  /*0b20*/  IMAD R20, R19.reuse, 0x4, R1 ;  /* 0x0000000413147824 */ /* 0x040fe200078e0201 */
[----:B------:R-:W-:-:S04]  /*0b30*/  IADD3 R19, PT, PT, R19, 0x8, RZ ;  /* 0x0000000813137810 */ /* 0x000fc80007ffe0ff */
[----:B--2---:R0:W-:Y:S04]  /*0b40*/  STL.128 [R20], R4 ;  /* 0x0000000414007387 */ /* 0x0041e80000100c00 */
[----:B---3--:R0:W-:Y:S02]  /*0b50*/  STL.128 [R20+0x10], R8 ;  /* 0x0000100814007387 */ /* 0x0081e40000100c00 */
.L_x_11:
[----:B------:R-:W-:Y:S05]  /*0b60*/  @!P1 BRA `(.L_x_8) ;  /* 0x0000000000a09947 */ /* 0x000fea0003800000 */
[----:B0-----:R-:W-:-:S04]  /*0b70*/  LEA R4, R3, UR5, 0x2 ;  /* 0x0000000503047c11 */ /* 0x001fc8000f8e10ff */
[----:B------:R-:W-:-:S04]  /*0b80*/  LOP3.LUT R4, R4, 0xffff, RZ, 0xc0, !PT ;  /* 0x0000ffff04047812 */ /* 0x000fc800078ec0ff */
[C---:B------:R-:W-:Y:S02]  /*0b90*/  LOP3.LUT R5, R4.reuse, 0x7, RZ, 0xc0, !PT ;  /* 0x0000000704057812 */ /* 0x040fe400078ec0ff */
[----:B------:R-:W-:Y:S02]  /*0ba0*/  LOP3.LUT R10, R4, 0x3, RZ, 0xc0, !PT ;  /* 0x00000003040a7812 */ /* 0x000fe400078ec0ff */
[----:B------:R-:W-:Y:S02]  /*0bb0*/  IADD3 R5, PT, PT, R5, -0x1, RZ ;  /* 0xffffffff05057810 */ /* 0x000fe40007ffe0ff */
[----:B------:R-:W-:Y:S02]  /*0bc0*/  ISETP.NE.AND P1, PT, R10, RZ, PT ;  /* 0x000000ff0a00720c */ /* 0x000fe40003f25270 */
[----:B------:R-:W-:-:S13]  /*0bd0*/  ISETP.GE.U32.AND P0, PT, R5, 0x3, PT ;  /* 0x000000030500780c */ /* 0x000fda0003f06070 */
[----:B------:R-:W-:Y:S05]  /*0be0*/  @!P0 BRA `(.L_x_12) ;  /* 0x0000000000388947 */ /* 0x000fea0003800000 */
[CC--:B------:R-:W-:Y:S01]  /*0bf0*/  IADD3 R4, P0, PT, R17.reuse, R19.reuse, RZ ;  /* 0x0000001311047210 */ /* 0x0c0fe20007f1e0ff */
[----:B------:R-:W-:Y:S01]  /*0c00*/  IMAD.MOV.U32 R13, RZ, RZ, 0x4 ;  /* 0x00000004ff0d7424 */ /* 0x000fe200078e00ff */
[----:B------:R-:W-:Y:S02]  /*0c10*/  IADD3 R12, PT, PT, R17, R19, RZ ;  /* 0x00000013110c7210 */ /* 0x000fe40007ffe0ff */
        /* <DEDUP_REMOVED lines=8> */
[----:B------:R-:W-:-:S02]  /*0ca0*/  LEA R11, R19, R1, 0x2 ;  /* 0x00000001130b7211 */ /* 0x000fc400078e10ff */
[----:B------:R-:W-:-:S03]  /*0cb0*/  IADD3 R19, PT, PT, R19, 0x4, RZ ;  /* 0x0000000413137810 */ /* 0x000fc60007ffe0ff */
[----:B--2---:R0:W-:Y:S04]  /*0cc0*/  STL.128 [R11], R4 ;  /* 0x000000040b007387 */ /* 0x0041e80000100c00 */
.L_x_12:
[----:B------:R-:W-:Y:S05]  /*0cd0*/  @!P1 BRA `(.L_x_8) ;  /* 0x0000000000449947 */ /* 0x000fea0003800000 */
[----:B0-----:R-:W-:Y:S02]  /*0ce0*/  HFMA2 R5, -RZ, RZ, 0, 2.384185791015625e-07 ;  /* 0x00000004ff057431 */ /* 0x001fe400000001ff */
[----:B------:R-:W-:-:S04]  /*0cf0*/  IMAD.IADD R4, R17, 0x1, R19 ;  /* 0x0000000111047824 */ /* 0x000fc800078e0213 */
[----:B------:R-:W-:-:S06]  /*0d00*/  IMAD.WIDE.U32 R4, R4, R5, UR12 ;  /* 0x0000000c04047e25 */ /* 0x000fcc000f8e0005 */
[----:B------:R-:W2:Y:S01]  /*0d10*/  LDG.E.CONSTANT R4, desc[UR14][R4.64] ;  /* 0x0000000e04047981 */ /* 0x000ea2000c1e9900 */
[----:B------:R-:W-:Y:S02]  /*0d20*/  LEA R7, R19, R1, 0x2 ;  /* 0x0000000113077211 */ /* 0x000fe400078e10ff */
[----:B------:R-:W-:-:S03]  /*0d30*/  ISETP.NE.AND P0, PT, R10, 0x1, PT ;  /* 0x000000010a00780c */ /* 0x000fc60003f05270 */
[----:B--2---:R2:W-:Y:S10]  /*0d40*/  STL [R7], R4 ;  /* 0x0000000407007387 */ /* 0x0045f40000100800 */
[----:B------:R-:W-:Y:S05]  /*0d50*/  @!P0 BRA `(.L_x_8) ;  /* 0x0000000000248947 */ /* 0x000fea0003800000 */
[----:B------:R-:W-:Y:S02]  /*0d60*/  IADD3 R5, P1, PT, R17, R19, RZ ;  /* 0x0000001311057210 */ /* 0x000fe40007f3e0ff */
[----:B------:R-:W-:Y:S02]  /*0d70*/  ISETP.NE.AND P0, PT, R10, 0x2, PT ;  /* 0x000000020a00780c */ /* 0x000fe40003f05270 */
[----:B------:R-:W-:Y:S02]  /*0d80*/  IADD3.X R6, PT, PT, RZ, RZ, RZ, P1, !PT ;  /* 0x000000ffff067210 */ /* 0x000fe40000ffe4ff */
[----:B--2---:R-:W-:-:S04]  /*0d90*/  LEA R4, P1, R5, UR12, 0x2 ;  /* 0x0000000c05047c11 */ /* 0x004fc8000f8210ff */
[----:B------:R-:W-:-:S05]  /*0da0*/  LEA.HI.X R5, R5, UR13, R6, 0x2, P1 ;  /* 0x0000000d05057c11 */ /* 0x000fca00088f1406 */
[----:B------:R-:W2:Y:S04]  /*0db0*/  LDG.E.CONSTANT R6, desc[UR14][R4.64+0x4] ;  /* 0x0000040e04067981 */ /* 0x000ea8000c1e9900 */
[----:B------:R-:W3:Y:S04]  /*0dc0*/  @P0 LDG.E.CONSTANT R8, desc[UR14][R4.64+0x8] ;  /* 0x0000080e04080981 */ /* 0x000ee8000c1e9900 */
[----:B--2---:R4:W-:Y:S04]  /*0dd0*/  STL [R7+0x4], R6 ;  /* 0x0000040607007387 */ /* 0x0049e80000100800 */
[----:B---3--:R4:W-:Y:S02]  /*0de0*/  @P0 STL [R7+0x8], R8 ;  /* 0x0000080807000387 */ /* 0x0089e40000100800 */
.L_x_8:
[----:B------:R-:W-:Y:S01]  /*0df0*/  VIADD R0, R0, 0x4 ;  /* 0x0000000400007836 */ /* 0x000fe20000000000 */
[----:B------:R-:W-:Y:S02]  /*0e00*/  IADD3 R2, PT, PT, R2, 0x1, RZ ;  /* 0x0000000102027810 */ /* 0x000fe40007ffe0ff */
[----:B------:R-:W-:Y:S02]  /*0e10*/  IADD3 R3, PT, PT, R3, 0x1, RZ ;  /* 0x0000000103037810 */ /* 0x000fe40007ffe0ff */
[----:B------:R-:W-:Y:S02]  /*0e20*/  ISETP.GE.AND P0, PT, R0, R21, PT ;  /* 0x000000150000720c */ /* 0x000fe40003f06270 */
[----:B------:R-:W-:-:S11]  /*0e30*/  IADD3 R16, PT, PT, R16, 0x1, RZ ;  /* 0x0000000110107810 */ /* 0x000fd60007ffe0ff */
[----:B------:R-:W-:Y:S05]  /*0e40*/  @!P0 BRA `(.L_x_13) ;  /* 0xfffffff800008947 */ /* 0x000fea000383ffff */
[C---:B------:R-:W-:Y:S01]  /*0e50*/  VIADD R0, R21.reuse, 0xffffffff ;  /* 0xffffffff15007836 */ /* 0x040fe20000000000 */
[----:B012---:R-:W-:-:S04]  /*0e60*/  LOP3.LUT R4, R21, 0xf, RZ, 0xc0, !PT ;  /* 0x0000000f15047812 */ /* 0x007fc800078ec0ff */
[----:B------:R-:W-:Y:S02]  /*0e70*/  ISETP.GE.U32.AND P0, PT, R0, 0xf, PT ;  /* 0x0000000f0000780c */ /* 0x000fe40003f06070 */
[----:B------:R-:W-:Y:S02]  /*0e80*/  ISETP.NE.AND P1, PT, R4, RZ, PT ;  /* 0x000000ff0400720c */ /* 0x000fe40003f25270 */
[----:B------:R-:W-:-:S09]  /*0e90*/  MOV R0, RZ ;  /* 0x000000ff00007202 */ /* 0x000fd20000000f00 */
[----:B------:R-:W-:Y:S05]  /*0ea0*/  @!P0 BRA `(.L_x_14) ;  /* 0x0000000000288947 */ /* 0x000fea0003800000 */
[----:B------:R-:W-:Y:S01]  /*0eb0*/  HFMA2 R3, -RZ, RZ, 0, 0 ;  /* 0x00000000ff037431 */ /* 0x000fe200000001ff */
[----:B------:R-:W-:-:S07]  /*0ec0*/  LOP3.LUT R0, R21, 0x7ffffff0, RZ, 0xc0, !PT ;  /* 0x7ffffff015007812 */ /* 0x000fce00078ec0ff */
.L_x_15:
[C---:B0-----:R-:W-:Y:S02]  /*0ed0*/  LEA R2, R3.reuse, UR16, 0x2 ;  /* 0x0000001003027c11 */ /* 0x041fe4000f8e10ff */
[----:B------:R-:W-:-:S03]  /*0ee0*/  IADD3 R3, PT, PT, R3, 0x10, RZ ;  /* 0x0000001003037810 */ /* 0x000fc60007ffe0ff */
[----:B------:R0:W-:Y:S01]  /*0ef0*/  STL.128 [R2], RZ ;  /* 0x000000ff02007387 */ /* 0x0001e20000100c00 */
[----:B------:R-:W-:-:S03]  /*0f00*/  ISETP.NE.AND P0, PT, R3, R0, PT ;  /* 0x000000000300720c */ /* 0x000fc60003f05270 */
[----:B------:R0:W-:Y:S04]  /*0f10*/  STL.128 [R2+0x10], RZ ;  /* 0x000010ff02007387 */ /* 0x0001e80000100c00 */
[----:B------:R0:W-:Y:S04]  /*0f20*/  STL.128 [R2+0x20], RZ ;  /* 0x000020ff02007387 */ /* 0x0001e80000100c00 */
[----:B------:R0:W-:Y:S02]  /*0f30*/  STL.128 [R2+0x30], RZ ;  /* 0x000030ff02007387 */ /* 0x0001e40000100c00 */
[----:B------:R-:W-:Y:S05]  /*0f40*/  @P0 BRA `(.L_x_15) ;  /* 0xfffffffc00e00947 */ /* 0x000fea000383ffff */
.L_x_14:
[----:B------:R-:W-:Y:S05]  /*0f50*/  @!P1 BRA `(.L_x_2) ;  /* 0x0000000000809947 */ /* 0x000fea0003800000 */
[----:B------:R-:W-:Y:S02]  /*0f60*/  ISETP.GE.U32.AND P0, PT, R4, 0x8, PT ;  /* 0x000000080400780c */ /* 0x000fe40003f06070 */
[----:B------:R-:W-:-:S04]  /*0f70*/  LOP3.LUT R3, R21, 0x7, RZ, 0xc0, !PT ;  /* 0x0000000715037812 */ /* 0x000fc800078ec0ff */
[----:B------:R-:W-:-:S07]  /*0f80*/  ISETP.NE.AND P1, PT, R3, RZ, PT ;  /* 0x000000ff0300720c */ /* 0x000fce0003f25270 */
[----:B------:R-:W-:Y:S06]  /*0f90*/  @!P0 BRA `(.L_x_16) ;  /* 0x0000000000288947 */ /* 0x000fec0003800000 */
[C---:B0-----:R-:W-:Y:S01]  /*0fa0*/  LEA R2, R0.reuse, UR16, 0x2 ;  /* 0x0000001000027c11 */ /* 0x041fe2000f8e10ff */
[----:B------:R-:W-:-:S04]  /*0fb0*/  VIADD R0, R0, 0x8 ;  /* 0x0000000800007836 */ /* 0x000fc80000000000 */
        /* <DEDUP_REMOVED lines=8> */
.L_x_16:
[----:B------:R-:W-:Y:S05]  /*1040*/  @!P1 BRA `(.L_x_2) ;  /* 0x0000000000449947 */ /* 0x000fea0003800000 */
[----:B------:R-:W-:Y:S02]  /*1050*/  ISETP.GE.U32.AND P0, PT, R3, 0x4, PT ;  /* 0x000000040300780c */ /* 0x000fe40003f06070 */
[----:B------:R-:W-:-:S04]  /*1060*/  LOP3.LUT R3, R21, 0x3, RZ, 0xc0, !PT ;  /* 0x0000000315037812 */ /* 0x000fc800078ec0ff */
[----:B------:R-:W-:-:S07]  /*1070*/  ISETP.NE.AND P1, PT, R3, RZ, PT ;  /* 0x000000ff0300720c */ /* 0x000fce0003f25270 */
[C---:B01----:R-:W-:Y:S02]  /*1080*/  @P0 LEA R2, R0.reuse, UR16, 0x2 ;  /* 0x0000001000020c11 */ /* 0x043fe4000f8e10ff */
[----:B------:R-:W-:-:S03]  /*1090*/  @P0 IADD3 R0, PT, PT, R0, 0x4, RZ ;  /* 0x0000000400000810 */ /* 0x000fc60007ffe0ff */
[----:B------:R2:W-:Y:S04]  /*10a0*/  @P0 STL [R2], RZ ;  /* 0x000000ff02000387 */ /* 0x0005e80000100800 */
[----:B------:R2:W-:Y:S04]  /*10b0*/  @P0 STL [R2+0x4], RZ ;  /* 0x000004ff02000387 */ /* 0x0005e80000100800 */
[----:B------:R2:W-:Y:S04]  /*10c0*/  @P0 STL [R2+0x8], RZ ;  /* 0x000008ff02000387 */ /* 0x0005e80000100800 */
[----:B------:R2:W-:Y:S01]  /*10d0*/  @P0 STL [R2+0xc], RZ ;  /* 0x00000cff02000387 */ /* 0x0005e20000100800 */
[----:B------:R-:W-:Y:S05]  /*10e0*/  @!P1 BRA `(.L_x_2) ;  /* 0x00000000001c9947 */ /* 0x000fea0003800000 */
[----:B------:R-:W-:-:S05]  /*10f0*/  UMOV UR4, URZ ;  /* 0x000000ff00047c82 */ /* 0x000fca0008000000 */
.L_x_17:
[C---:B--2---:R-:W-:Y:S01]  /*1100*/  LEA R2, R0.reuse, UR16, 0x2 ;  /* 0x0000001000027c11 */ /* 0x044fe2000f8e10ff */
[----:B------:R-:W-:Y:S01]  /*1110*/  UIADD3 UR4, UPT, UPT, UR4, 0x1, URZ ;  /* 0x0000000104047890 */ /* 0x000fe2000fffe0ff */
[----:B------:R-:W-:-:S03]  /*1120*/  IADD3 R0, PT, PT, R0, 0x1, RZ ;  /* 0x0000000100007810 */ /* 0x000fc60007ffe0ff */
[----:B------:R3:W-:Y:S02]  /*1130*/  STL [R2], RZ ;  /* 0x000000ff02007387 */ /* 0x0007e40000100800 */
[----:B------:R-:W-:-:S13]  /*1140*/  ISETP.NE.AND P0, PT, R3, UR4, PT ;  /* 0x0000000403007c0c */ /* 0x000fda000bf05270 */
[----:B---3--:R-:W-:Y:S05]  /*1150*/  @P0 BRA `(.L_x_17) ;  /* 0xfffffffc00e80947 */ /* 0x008fea000383ffff */
.L_x_2:
[----:B------:R-:W-:Y:S05]  /*1160*/  BSYNC.RECONVERGENT B0 ;  /* 0x0000000000007941 */ /* 0x000fea0003800200 */
.L_x_0:
[----:B------:R-:W3:Y:S01]  /*1170*/  LDCU UR4, c[0x0][0x3a0] ;  /* 0x00007400ff0477ac */ /* 0x000ee20008000800 */
[----:B------:R-:W-:Y:S01]  /*1180*/  HFMA2 R22, -RZ, RZ, 0, 0 ;  /* 0x00000000ff167431 */ /* 0x000fe200000001ff */
[----:B---3--:R-:W-:-:S09]  /*1190*/  UISETP.GE.AND UP0, UPT, UR4, 0x1, UPT ;  /* 0x000000010400788c */ /* 0x008fd2000bf06270 */
[----:B------:R-:W-:Y:S05]  /*11a0*/  BRA.U !UP0, `(.L_x_18) ;  /* 0x0000002908a07547 */ /* 0x000fea000b800000 */
[----:B------:R-:W3:Y:S01]  /*11b0*/  S2UR UR5, SR_CgaCtaId ;  /* 0x00000000000579c3 */ /* 0x000ee20000008800 */
[----:B------:R-:W5:Y:S01]  /*11c0*/  LDCU UR11, c[0x0][0x3a0] ;  /* 0x00007400ff0b77ac */ /* 0x000f620008000800 */
[----:B------:R-:W-:Y:S01]  /*11d0*/  MOV R22, RZ ;  /* 0x000000ff00167202 */ /* 0x000fe20000000f00 */
[C---:B------:R-:W-:Y:S01]  /*11e0*/  VIADD R17, R21.reuse, 0xffffffff ;  /* 0xffffffff15117836 */ /* 0x040fe20000000000 */
[----:B------:R-:W-:Y:S01]  /*11f0*/  MOV R20, 0xe0ad78ec ;  /* 0xe0ad78ec00147802 */ /* 0x000fe20000000f00 */
[----:B------:R-:W-:Y:S01]  /*1200*/  UMOV UR4, 0x400 ;  /* 0x0000040000047882 */ /* 0x000fe20000000000 */
[C---:B------:R-:W-:Y:S02]  /*1210*/  LOP3.LUT R0, R21.reuse, 0xf, RZ, 0xc0, !PT ;  /* 0x0000000f15007812 */ /* 0x040fe400078ec0ff */
[C---:B012---:R-:W-:Y:S02]  /*1220*/  LOP3.LUT R2, R21.reuse, 0x7, RZ, 0xc0, !PT ;  /* 0x0000000715027812 */ /* 0x047fe400078ec0ff */
[----:B------:R-:W-:-:S02]  /*1230*/  LOP3.LUT R3, R21, 0x7ffffff0, RZ, 0xc0, !PT ;  /* 0x7ffffff015037812 */ /* 0x000fc400078ec0ff */
[----:B------:R-:W-:Y:S02]  /*1240*/  LOP3.LUT R16, R21, 0x3, RZ, 0xc0, !PT ;  /* 0x0000000315107812 */ /* 0x000fe400078ec0ff */
[----:B-----5:R-:W-:Y:S01]  /*1250*/  MOV R19, UR11 ;  /* 0x0000000b00137c02 */ /* 0x020fe20008000f00 */
[----:B---3--:R-:W-:-:S06]  /*1260*/  ULEA UR4, UR5, UR4, 0x18 ;  /* 0x0000000405047291 */ /* 0x008fcc000f8ec0ff */
[----:B------:R-:W-:Y:S01]  /*1270*/  LEA R21, R21, UR4, 0x7 ;  /* 0x0000000415157c11 */ /* 0x000fe2000f8e38ff */
[----:B------:R-:W-:-:S06]  /*1280*/  UMOV UR4, URZ ;  /* 0x000000ff00047c82 */ /* 0x000fcc0008000000 */
.L_x_60:
[----:B------:R-:W0:Y:S01]  /*1290*/  LDCU.64 UR12, c[0x0][0x3a0] ;  /* 0x00007400ff0c77ac */ /* 0x000e220008000a00 */
[----:B-1----:R-:W1:Y:S01]  /*12a0*/  S2R R4, SR_TID.X ;  /* 0x0000000000047919 */ /* 0x002e620000002100 */
[----:B------:R-:W-:Y:S01]  /*12b0*/  MOV R12, UR4 ;  /* 0x00000004000c7c02 */ /* 0x000fe20008000f00 */
[----:B------:R-:W-:Y:S01]  /*12c0*/  BSSY.RECONVERGENT B0, `(.L_x_19) ;  /* 0x00000ab000007945 */ /* 0x000fe20003800200 */
[----:B------:R-:W2:Y:S01]  /*12d0*/  LDCU UR11, c[0x0][0x3a0] ;  /* 0x00007400ff0b77ac */ /* 0x000ea20008000800 */
[----:B0-----:R-:W-:Y:S01]  /*12e0*/  UIMAD UR5, UR4, -0x20, UR12 ;  /* 0xffffffe0040578a4 */ /* 0x001fe2000f8e020c */
[----:B------:R-:W-:Y:S01]  /*12f0*/  IMAD.U32 R13, RZ, RZ, UR13 ;  /* 0x0000000dff0d7e24 */ /* 0x000fe2000f8e00ff */
[----:B------:R-:W-:Y:S02]  /*1300*/  UIADD3 UR4, UPT, UPT, UR4, 0x1, URZ ;  /* 0x0000000104047890 */ /* 0x000fe4000fffe0ff */
[----:B------:R-:W-:Y:S02]  /*1310*/  UISETP.LT.AND UP0, UPT, UR5, 0x20, UPT ;  /* 0x000000200500788c */ /* 0x000fe4000bf01270 */
[----:B--2---:R-:W-:-:S02]  /*1320*/  UIADD3 UR11, UPT, UPT, UR11, 0x1f, URZ ;  /* 0x0000001f0b0b7890 */ /* 0x004fc4000fffe0ff */
[----:B------:R-:W-:Y:S02]  /*1330*/  USEL UR5, UR5, 0x20, UP0 ;  /* 0x0000002005057887 */ /* 0x000fe40008000000 */
[----:B------:R-:W-:Y:S01]  /*1340*/  USHF.R.U32.HI UR11, URZ, 0x5, UR11 ;  /* 0x00000005ff0b7899 */ /* 0x000fe2000801160b */
[----:B------:R-:W0:Y:S03]  /*1350*/  LDCU UR12, c[0x0][0x3a4] ;  /* 0x00007480ff0c77ac */ /* 0x000e260008000800 */
[----:B------:R-:W-:Y:S01]  /*1360*/  IMAD R14, R13, UR5, RZ ;  /* 0x000000050d0e7c24 */ /* 0x000fe2000f8e02ff */
[----:B-1----:R-:W-:Y:S01]  /*1370*/  SHF.L.U32 R24, R4, 0x2, RZ ;  /* 0x0000000204187819 */ /* 0x002fe200000006ff */
[----:B------:R-:W-:-:S03]  /*1380*/  UISETP.NE.AND UP0, UPT, UR4, UR11, UPT ;  /* 0x0000000b0400728c */ /* 0x000fc6000bf05270 */
[----:B------:R-:W-:-:S13]  /*1390*/  ISETP.GE.AND P0, PT, R24, R14, PT ;  /* 0x0000000e1800720c */ /* 0x000fda0003f06270 */
[----:B0-----:R-:W-:Y:S05]  /*13a0*/  @P0 BRA `(.L_x_20) ;  /* 0x0000000800700947 */ /* 0x001fea0003800000 */
[----:B------:R-:W-:-:S13]  /*13b0*/  ISETP.GT.AND P0, PT, R13, -0x1, PT ;  /* 0xffffffff0d00780c */ /* 0x000fda0003f04270 */
[----:B------:R-:W-:Y:S05]  /*13c0*/  @P0 BRA `(.L_x_21) ;  /* 0x0000000400100947 */ /* 0x000fea0003800000 */
[----:B------:R-:W-:Y:S01]  /*13d0*/  IABS R15, R13 ;  /* 0x0000000d000f7213 */ /* 0x000fe20000000000 */
[----:B------:R-:W-:Y:S03]  /*13e0*/  BSSY.RECONVERGENT B1, `(.L_x_22) ;  /* 0x0000041000017945 */ /* 0x000fe60003800200 */
[----:B----4-:R-:W0:Y:S08]  /*13f0*/  I2F.RP R6, R15 ;  /* 0x0000000f00067306 */ /* 0x010e300000209400 */
[----:B0-----:R-:W0:Y:S02]  /*1400*/  MUFU.RCP R6, R6 ;  /* 0x0000000600067308 */ /* 0x001e240000001000 */
[----:B0-----:R-:W-:-:S06]  /*1410*/  IADD3 R5, PT, PT, R6, 0xffffffe, RZ ;  /* 0x0ffffffe06057810 */ /* 0x001fcc0007ffe0ff */
[----:B------:R-:W0:Y:S02]  /*1420*/  F2I.FTZ.U32.TRUNC.NTZ R5, R5 ;  /* 0x0000000500057305 */ /* 0x000e24000021f000 */
[----:B0-----:R-:W-:-:S04]  /*1430*/  IMAD.MOV R4, RZ, RZ, -R5 ;  /* 0x000000ffff047224 */ /* 0x001fc800078e0a05 */
[----:B------:R-:W-:Y:S01]  /*1440*/  IMAD R7, R4, R15, RZ ;  /* 0x0000000f04077224 */ /* 0x000fe200078e02ff */
[----:B------:R-:W-:-:S05]  /*1450*/  MOV R4, RZ ;  /* 0x000000ff00047202 */ /* 0x000fca0000000f00 */
[----:B------:R-:W-:-:S07]  /*1460*/  IMAD.HI.U32 R4, R5, R7, R4 ;  /* 0x0000000705047227 */ /* 0x000fce00078e0004 */
.L_x_25:
[----:B------:R-:W-:Y:S01]  /*1470*/  IABS R6, R24 ;  /* 0x0000001800067213 */ /* 0x000fe20000000000 */
[----:B------:R-:W-:Y:S01]  /*1480*/  BSSY.RECONVERGENT B2, `(.L_x_23) ;  /* 0x0000033000027945 */ /* 0x000fe20003800200 */
[----:B------:R-:W-:Y:S02]  /*1490*/  MOV R13, UR12 ;  /* 0x0000000c000d7c02 */ /* 0x000fe40008000f00 */
[----:B------:R-:W-:Y:S01]  /*14a0*/  ISETP.GE.AND P2, PT, R24, RZ, PT ;  /* 0x000000ff1800720c */ /* 0x000fe20003f46270 */
[----:B------:R-:W-:Y:S01]  /*14b0*/  IMAD.HI.U32 R5, R4, R6, RZ ;  /* 0x0000000604057227 */ /* 0x000fe200078e00ff */
[-C--:B------:R-:W-:Y:S02]  /*14c0*/  IABS R25, R13.reuse ;  /* 0x0000000d00197213 */ /* 0x080fe40000000000 */
[----:B------:R-:W-:Y:S02]  /*14d0*/  LOP3.LUT R8, RZ, R13, RZ, 0x33, !PT ;  /* 0x0000000dff087212 */ /* 0x000fe400078e33ff */
[----:B------:R-:W-:-:S05]  /*14e0*/  IADD3 R7, PT, PT, -R5, RZ, RZ ;  /* 0x000000ff05077210 */ /* 0x000fca0007ffe1ff */
[----:B------:R-:W-:-:S05]  /*14f0*/  IMAD R6, R25, R7, R6 ;  /* 0x0000000719067224 */ /* 0x000fca00078e0206 */
[----:B------:R-:W-:-:S13]  /*1500*/  ISETP.GT.U32.AND P0, PT, R15, R6, PT ;  /* 0x000000060f00720c */ /* 0x000fda0003f04070 */
[----:B------:R-:W-:-:S05]  /*1510*/  @!P0 IMAD.IADD R6, R6, 0x1, -R25 ;  /* 0x0000000106068824 */ /* 0x000fca00078e0a19 */
[----:B------:R-:W-:Y:S02]  /*1520*/  ISETP.GT.U32.AND P1, PT, R15, R6, PT ;  /* 0x000000060f00720c */ /* 0x000fe40003f24070 */
[----:B------:R-:W-:-:S04]  /*1530*/  IADD3 R7, PT, PT, R6, -R25, RZ ;  /* 0x8000001906077210 */ /* 0x000fc80007ffe0ff */
[----:B------:R-:W-:Y:S02]  /*1540*/  SEL R7, R7, R6, !P1 ;  /* 0x0000000607077207 */ /* 0x000fe40004800000 */
[----:B------:R-:W-:Y:S02]  /*1550*/  ISETP.NE.AND P1, PT, R13, RZ, PT ;  /* 0x000000ff0d00720c */ /* 0x000fe40003f25270 */
[----:B------:R-:W-:-:S04]  /*1560*/  @!P2 IADD3 R7, PT, PT, -R7, RZ, RZ ;  /* 0x000000ff0707a210 */ /* 0x000fc80007ffe1ff */
[----:B------:R-:W-:-:S04]  /*1570*/  SEL R10, R8, R7, !P1 ;  /* 0x00000007080a7207 */ /* 0x000fc80004800000 */
[----:B------:R-:W-:-:S04]  /*1580*/  IADD3 R26, PT, PT, R10, 0x3, RZ ;  /* 0x000000030a1a7810 */ /* 0x000fc80007ffe0ff */
[----:B------:R-:W-:-:S13]  /*1590*/  ISETP.GE.AND P2, PT, R26, R13, PT ;  /* 0x0000000d1a00720c */ /* 0x000fda0003f46270 */
[----:B------:R-:W-:Y:S05]  /*15a0*/  @P2 BRA `(.L_x_24) ;  /* 0x0000000000802947 */ /* 0x000fea0003800000 */
[----:B------:R-:W-:Y:S01]  /*15b0*/  IMAD.MOV.U32 R15, RZ, RZ, R25 ;  /* 0x000000ffff0f7224 */ /* 0x000fe200078e0019 */
[----:B------:R-:W-:Y:S02]  /*15c0*/  LOP3.LUT R4, R24, R13, RZ, 0x3c, !PT ;  /* 0x0000000d18047212 */ /* 0x000fe400078e3cff */
[----:B------:R-:W-:Y:S02]  /*15d0*/  @!P0 IADD3 R5, PT, PT, R5, 0x1, RZ ;  /* 0x0000000105058810 */ /* 0x000fe40007ffe0ff */
[----:B------:R-:W-:Y:S02]  /*15e0*/  ISETP.GE.U32.AND P2, PT, R6, R15, PT ;  /* 0x0000000f0600720c */ /* 0x000fe40003f46070 */
[----:B------:R-:W-:-:S11]  /*15f0*/  ISETP.GE.AND P3, PT, R4, RZ, PT ;  /* 0x000000ff0400720c */ /* 0x000fd60003f66270 */
[----:B------:R-:W-:-:S04]  /*1600*/  @P2 IADD3 R5, PT, PT, R5, 0x1, RZ ;  /* 0x0000000105052810 */ /* 0x000fc80007ffe0ff */
[----:B------:R-:W-:-:S04]  /*1610*/  @!P3 IADD3 R5, PT, PT, -R5, RZ, RZ ;  /* 0x000000ff0505b210 */ /* 0x000fc80007ffe1ff */
[----:B------:R-:W-:Y:S01]  /*1620*/  SEL R11, R8, R5, !P1 ;  /* 0x00000005080b7207 */ /* 0x000fe20004800000 */
[----:B------:R-:W-:-:S04]  /*1630*/  HFMA2 R5, -RZ, RZ, 0, 2.384185791015625e-07 ;  /* 0x00000004ff057431 */ /* 0x000fc800000001ff */
[----:B------:R-:W-:-:S04]  /*1640*/  IMAD R4, R12, 0x20, R11 ;  /* 0x000000200c047824 */ /* 0x000fc800078e020b */
[----:B------:R-:W-:Y:S01]  /*1650*/  IMAD R8, R4, R13, R10 ;  /* 0x0000000d04087224 */ /* 0x000fe200078e020a */
[----:B------:R-:W-:-:S03]  /*1660*/  MOV R9, 0x4 ;  /* 0x0000000400097802 */ /* 0x000fc60000000f00 */
[----:B------:R-:W-:-:S04]  /*1670*/  IMAD.WIDE R4, R8, R5, UR6 ;  /* 0x0000000608047e25 */ /* 0x000fc8000f8e0205 */
[----:B------:R-:W-:Y:S02]  /*1680*/  IMAD.WIDE R8, R8, R9, UR8 ;  /* 0x0000000808087e25 */ /* 0x000fe4000f8e0209 */
[----:B------:R-:W2:Y:S02]  /*1690*/  LDG.E.128.CONSTANT R4, desc[UR14][R4.64] ;  /* 0x0000000e04047981 */ /* 0x000ea4000c1e9d00 */
[----:B------:R-:W-:Y:S02]  /*16a0*/  IMAD R26, R11, R13, R10 ;  /* 0x0000000d0b1a7224 */ /* 0x000fe400078e020a */
[----:B------:R-:W3:Y:S01]  /*16b0*/  LDG.E.128.CONSTANT R8, desc[UR14][R8.64] ;  /* 0x0000000e08087981 */ /* 0x000ee2000c1e9d00 */
[----:B------:R-:W0:Y:S01]  /*16c0*/  S2UR UR11, SR_CgaCtaId ;  /* 0x00000000000b79c3 */ /* 0x000e220000008800 */
[----:B------:R-:W1:Y:S01]  /*16d0*/  I2F.RP R28, R25 ;  /* 0x00000019001c7306 */ /* 0x000e620000209400 */
[----:B------:R-:W-:-:S07]  /*16e0*/  UMOV UR5, 0x400 ;  /* 0x0000040000057882 */ /* 0x000fce0000000000 */
[----:B-1----:R-:W1:Y:S01]  /*16f0*/  MUFU.RCP R28, R28 ;  /* 0x0000001c001c7308 */ /* 0x002e620000001000 */
[----:B0-----:R-:W-:-:S06]  /*1700*/  ULEA UR5, UR11, UR5, 0x18 ;  /* 0x000000050b057291 */ /* 0x001fcc000f8ec0ff */
[----:B------:R-:W-:Y:S02]  /*1710*/  LEA R26, R26, UR5, 0x2 ;  /* 0x000000051a1a7c11 */ /* 0x000fe4000f8e10ff */
[----:B-1----:R-:W-:-:S03]  /*1720*/  IADD3 R29, PT, PT, R28, 0xffffffe, RZ ;  /* 0x0ffffffe1c1d7810 */ /* 0x002fc60007ffe0ff */
[----:B------:R-:W-:Y:S01]  /*1730*/  IMAD R27, R13, 0x80, R26 ;  /* 0x000000800d1b7824 */ /* 0x000fe200078e021a */
[----:B--2---:R0:W-:Y:S04]  /*1740*/  STS.128 [R26], R4 ;  /* 0x000000041a007388 */ /* 0x0041e80000000c00 */
[----:B---3--:R1:W-:Y:S01]  /*1750*/  STS.128 [R27], R8 ;  /* 0x000000081b007388 */ /* 0x0083e20000000c00 */
[----:B0-----:R-:W0:Y:S01]  /*1760*/  F2I.FTZ.U32.TRUNC.NTZ R5, R29 ;  /* 0x0000001d00057305 */ /* 0x001e22000021f000 */
[----:B------:R-:W-:Y:S01]  /*1770*/  HFMA2 R4, -RZ, RZ, 0, 0 ;  /* 0x00000000ff047431 */ /* 0x000fe200000001ff */
[----:B0-----:R-:W-:-:S05]  /*1780*/  IADD3 R28, PT, PT, RZ, -R5, RZ ;  /* 0x80000005ff1c7210 */ /* 0x001fca0007ffe0ff */
[----:B------:R-:W-:-:S04]  /*1790*/  IMAD R25, R28, R25, RZ ;  /* 0x000000191c197224 */ /* 0x000fc800078e02ff */
[----:B-1----:R-:W-:-:S07]  /*17a0*/  IMAD.HI.U32 R4, R5, R25, R4 ;  /* 0x0000001905047227 */ /* 0x002fce00078e0004 */
.L_x_24:
[----:B------:R-:W-:Y:S05]  /*17b0*/  BSYNC.RECONVERGENT B2 ;  /* 0x0000000000027941 */ /* 0x000fea0003800200 */
.L_x_23:
[----:B------:R-:W-:-:S04]  /*17c0*/  LEA R24, R18, R24, 0x2 ;  /* 0x0000001812187211 */ /* 0x000fc800078e10ff */
[----:B------:R-:W-:-:S13]  /*17d0*/  ISETP.GE.AND P0, PT, R24, R14, PT ;  /* 0x0000000e1800720c */ /* 0x000fda0003f06270 */
[----:B------:R-:W-:Y:S05]  /*17e0*/  @!P0 BRA `(.L_x_25) ;  /* 0xfffffffc00208947 */ /* 0x000fea000383ffff */
[----:B------:R-:W-:Y:S05]  /*17f0*/  BSYNC.RECONVERGENT B1 ;  /* 0x0000000000017941 */ /* 0x000fea0003800200 */
.L_x_22:
[----:B------:R-:W-:Y:S05]  /*1800*/  BRA `(.L_x_20) ;  /* 0x0000000400587947 */ /* 0x000fea0003800000 */
.L_x_21:
[----:B------:R-:W0:Y:S02]  /*1810*/  S2R R15, SR_TID.X ;  /* 0x00000000000f7919 */ /* 0x000e240000002100 */
[----:B0-----:R-:W-:-:S07]  /*1820*/  IMAD.SHL.U32 R15, R15, 0x4, RZ ;  /* 0x000000040f0f7824 */ /* 0x001fce00078e00ff */
.L_x_33:
[----:B0-----:R-:W0:Y:S01]  /*1830*/  LDCU UR5, c[0x0][0x3a4] ;  /* 0x00007480ff0577ac */ /* 0x001e220008000800 */
[----:B------:R-:W-:Y:S01]  /*1840*/  BSSY.RECONVERGENT B1, `(.L_x_26) ;  /* 0x0000051000017945 */ /* 0x000fe20003800200 */
[----:B0-----:R-:W-:-:S04]  /*1850*/  MOV R13, UR5 ;  /* 0x00000005000d7c02 */ /* 0x001fc80008000f00 */
[----:B----4-:R-:W0:Y:S01]  /*1860*/  I2F.U32.RP R6, R13 ;  /* 0x0000000d00067306 */ /* 0x010e220000209000 */
[----:B------:R-:W-:-:S07]  /*1870*/  ISETP.NE.U32.AND P2, PT, R13, RZ, PT ;  /* 0x000000ff0d00720c */ /* 0x000fce0003f45070 */
[----:B0-----:R-:W0:Y:S02]  /*1880*/  MUFU.RCP R6, R6 ;  /* 0x0000000600067308 */ /* 0x001e240000001000 */
[----:B01----:R-:W-:-:S06]  /*1890*/  IADD3 R4, PT, PT, R6, 0xffffffe, RZ ;  /* 0x0ffffffe06047810 */ /* 0x003fcc0007ffe0ff */
[----:B------:R0:W1:Y:S02]  /*18a0*/  F2I.FTZ.U32.TRUNC.NTZ R5, R4 ;  /* 0x0000000400057305 */ /* 0x000064000021f000 */
[----:B0-----:R-:W-:Y:S01]  /*18b0*/  MOV R4, RZ ;  /* 0x000000ff00047202 */ /* 0x001fe20000000f00 */
[----:B-1----:R-:W-:-:S05]  /*18c0*/  IMAD R7, R5, R13, RZ ;  /* 0x0000000d05077224 */ /* 0x002fca00078e02ff */
[----:B------:R-:W-:-:S05]  /*18d0*/  IADD3 R7, PT, PT, -R7, RZ, RZ ;  /* 0x000000ff07077210 */ /* 0x000fca0007ffe1ff */
[----:B------:R-:W-:-:S06]  /*18e0*/  IMAD.HI.U32 R8, R5, R7, R4 ;  /* 0x0000000705087227 */ /* 0x000fcc00078e0004 */
[----:B------:R-:W-:-:S04]  /*18f0*/  IMAD.HI.U32 R25, R8, R15, RZ ;  /* 0x0000000f08197227 */ /* 0x000fc800078e00ff */
[----:B------:R-:W-:-:S04]  /*1900*/  IMAD.MOV R8, RZ, RZ, -R25 ;  /* 0x000000ffff087224 */ /* 0x000fc800078e0a19 */
[----:B------:R-:W-:-:S05]  /*1910*/  IMAD R8, R13, R8, R15 ;  /* 0x000000080d087224 */ /* 0x000fca00078e020f */
[----:B------:R-:W-:-:S13]  /*1920*/  ISETP.GE.U32.AND P0, PT, R8, R13, PT ;  /* 0x0000000d0800720c */ /* 0x000fda0003f06070 */
[-C--:B------:R-:W-:Y:S02]  /*1930*/  @P0 IADD3 R8, PT, PT, R8, -R13.reuse, RZ ;  /* 0x8000000d08080210 */ /* 0x080fe40007ffe0ff */
[----:B------:R-:W-:Y:S02]  /*1940*/  @P0 IADD3 R25, PT, PT, R25, 0x1, RZ ;  /* 0x0000000119190810 */ /* 0x000fe40007ffe0ff */
[----:B------:R-:W-:-:S13]  /*1950*/  ISETP.GE.U32.AND P1, PT, R8, R13, PT ;  /* 0x0000000d0800720c */ /* 0x000fda0003f26070 */
[----:B------:R-:W-:Y:S02]  /*1960*/  @P1 IADD3 R25, PT, PT, R25, 0x1, RZ ;  /* 0x0000000119191810 */ /* 0x000fe40007ffe0ff */
[----:B------:R-:W-:-:S04]  /*1970*/  @!P2 LOP3.LUT R25, RZ, R13, RZ, 0x33, !PT ;  /* 0x0000000dff19a212 */ /* 0x000fc800078e33ff */
[----:B------:R-:W-:Y:S02]  /*1980*/  IADD3 R24, PT, PT, -R25, RZ, RZ ;  /* 0x000000ff19187210 */ /* 0x000fe40007ffe1ff */
[----:B------:R-:W-:-:S03]  /*1990*/  LEA R6, R12, R25, 0x5 ;  /* 0x000000190c067211 */ /* 0x000fc600078e28ff */
[----:B------:R-:W-:Y:S01]  /*19a0*/  IMAD R24, R13, R24, R15 ;  /* 0x000000180d187224 */ /* 0x000fe200078e020f */
[----:B------:R-:W-:-:S03]  /*19b0*/  LEA R15, R18, R15, 0x2 ;  /* 0x0000000f120f7211 */ /* 0x000fc600078e10ff */
[----:B------:R-:W-:Y:S01]  /*19c0*/  VIADD R4, R24, 0x3 ;  /* 0x0000000318047836 */ /* 0x000fe20000000000 */
[----:B------:R-:W-:-:S04]  /*19d0*/  ISETP.GE.AND P0, PT, R15, R14, PT ;  /* 0x0000000e0f00720c */ /* 0x000fc80003f06270 */
[----:B------:R-:W-:-:S13]  /*19e0*/  ISETP.GE.AND P1, PT, R4, R13, PT ;  /* 0x0000000d0400720c */ /* 0x000fda0003f26270 */
[----:B------:R-:W-:Y:S05]  /*19f0*/  @!P1 BRA `(.L_x_27) ;  /* 0x0000000000989947 */ /* 0x000fea0003800000 */
[----:B------:R-:W0:Y:S01]  /*1a00*/  S2R R4, SR_CgaCtaId ;  /* 0x0000000000047919 */ /* 0x000e220000008800 */
[----:B------:R-:W-:Y:S01]  /*1a10*/  MOV R7, 0x400 ;  /* 0x0000040000077802 */ /* 0x000fe20000000f00 */
[----:B------:R-:W-:Y:S01]  /*1a20*/  HFMA2 R8, -RZ, RZ, 0, 0 ;  /* 0x00000000ff087431 */ /* 0x000fe200000001ff */
[----:B------:R-:W-:Y:S01]  /*1a30*/  BSSY.RECONVERGENT B2, `(.L_x_28) ;  /* 0x0000011000027945 */ /* 0x000fe20003800200 */
[-CC-:B------:R-:W-:Y:S02]  /*1a40*/  IMAD R6, R6, R13.reuse, R24.reuse ;  /* 0x0000000d06067224 */ /* 0x180fe400078e0218 */
[----:B------:R-:W-:Y:S01]  /*1a50*/  IMAD R25, R25, R13, R24 ;  /* 0x0000000d19197224 */ /* 0x000fe200078e0218 */
[----:B0-----:R-:W-:-:S07]  /*1a60*/  LEA R7, R4, R7, 0x18 ;  /* 0x0000000704077211 */ /* 0x001fce00078ec0ff */
.L_x_29:
[----:B0-----:R-:W-:Y:S01]  /*1a70*/  IADD3 R4, PT, PT, R6, R8, RZ ;  /* 0x0000000806047210 */ /* 0x001fe20007ffe0ff */
[----:B------:R-:W-:-:S04]  /*1a80*/  IMAD.MOV.U32 R5, RZ, RZ, 0x4 ;  /* 0x00000004ff057424 */ /* 0x000fc800078e00ff */
[----:B------:R-:W-:-:S06]  /*1a90*/  IMAD.WIDE R4, R4, R5, UR6 ;  /* 0x0000000604047e25 */ /* 0x000fcc000f8e0205 */
[----:B------:R-:W2:Y:S01]  /*1aa0*/  LDG.E.CONSTANT R4, desc[UR14][R4.64] ;  /* 0x0000000e04047981 */ /* 0x000ea2000c1e9900 */
[----:B------:R-:W-:Y:S02]  /*1ab0*/  IADD3 R10, PT, PT, R25, R8, RZ ;  /* 0x00000008190a7210 */ /* 0x000fe40007ffe0ff */
[----:B------:R-:W-:Y:S02]  /*1ac0*/  IADD3 R11, PT, PT, R8, 0x1, RZ ;  /* 0x00000001080b7810 */ /* 0x000fe40007ffe0ff */
[----:B------:R-:W-:Y:S02]  /*1ad0*/  LEA R9, R10, R7, 0x2 ;  /* 0x000000070a097211 */ /* 0x000fe400078e10ff */
[----:B------:R-:W-:Y:S02]  /*1ae0*/  IADD3 R10, PT, PT, R24, R11, RZ ;  /* 0x0000000b180a7210 */ /* 0x000fe40007ffe0ff */
[----:B------:R-:W-:Y:S01]  /*1af0*/  ISETP.LT.U32.AND P2, PT, R8, 0x3, PT ;  /* 0x000000030800780c */ /* 0x000fe20003f41070 */
[----:B------:R-:W-:Y:S01]  /*1b00*/  IMAD.MOV.U32 R8, RZ, RZ, R11 ;  /* 0x000000ffff087224 */ /* 0x000fe200078e000b */
[----:B------:R-:W-:Y:S01]  /*1b10*/  ISETP.GE.AND P1, PT, R10, R13, PT ;  /* 0x0000000d0a00720c */ /* 0x000fe20003f26270 */
[----:B--2---:R0:W-:-:S12]  /*1b20*/  STS [R9], R4 ;  /* 0x0000000409007388 */ /* 0x0041d80000000800 */
[----:B------:R-:W-:Y:S05]  /*1b30*/  @!P1 BRA P2, `(.L_x_29) ;  /* 0xfffffffc00cc9947 */ /* 0x000fea000103ffff */
[----:B------:R-:W-:Y:S05]  /*1b40*/  BSYNC.RECONVERGENT B2 ;  /* 0x0000000000027941 */ /* 0x000fea0003800200 */
.L_x_28:
[----:B------:R-:W-:Y:S01]  /*1b50*/  BSSY.RECONVERGENT B2, `(.L_x_30) ;  /* 0x000000f000027945 */ /* 0x000fe20003800200 */
[----:B------:R-:W-:-:S07]  /*1b60*/  MOV R7, RZ ;  /* 0x000000ff00077202 */ /* 0x000fce0000000f00 */
.L_x_31:
[----:B------:R-:W-:Y:S01]  /*1b70*/  HFMA2 R5, -RZ, RZ, 0, 2.384185791015625e-07 ;  /* 0x00000004ff057431 */ /* 0x000fe200000001ff */
[----:B01----:R-:W-:-:S05]  /*1b80*/  IADD3 R4, PT, PT, R6, R7, RZ ;  /* 0x0000000706047210 */ /* 0x003fca0007ffe0ff */
[----:B------:R-:W-:-:S06]  /*1b90*/  IMAD.WIDE R4, R4, R5, UR8 ;  /* 0x0000000804047e25 */ /* 0x000fcc000f8e0205 */
[----:B------:R-:W2:Y:S01]  /*1ba0*/  LDG.E.CONSTANT R4, desc[UR14][R4.64] ;  /* 0x0000000e04047981 */ /* 0x000ea2000c1e9900 */
[----:B------:R-:W-:Y:S02]  /*1bb0*/  IADD3 R8, PT, PT, R25, R7, RZ ;  /* 0x0000000719087210 */ /* 0x000fe40007ffe0ff */
[C---:B------:R-:W-:Y:S02]  /*1bc0*/  IADD3 R11, PT, PT, R7.reuse, 0x1, RZ ;  /* 0x00000001070b7810 */ /* 0x040fe40007ffe0ff */
[----:B------:R-:W-:Y:S01]  /*1bd0*/  ISETP.LT.U32.AND P2, PT, R7, 0x3, PT ;  /* 0x000000030700780c */ /* 0x000fe20003f41070 */
[----:B------:R-:W-:Y:S01]  /*1be0*/  IMAD R9, R8, 0x4, R21 ;  /* 0x0000000408097824 */ /* 0x000fe200078e0215 */
[-C--:B------:R-:W-:Y:S02]  /*1bf0*/  IADD3 R8, PT, PT, R24, R11.reuse, RZ ;  /* 0x0000000b18087210 */ /* 0x080fe40007ffe0ff */
[----:B------:R-:W-:Y:S02]  /*1c00*/  MOV R7, R11 ;  /* 0x0000000b00077202 */ /* 0x000fe40000000f00 */
[----:B------:R-:W-:Y:S01]  /*1c10*/  ISETP.GE.AND P1, PT, R8, R13, PT ;  /* 0x0000000d0800720c */ /* 0x000fe20003f26270 */
[----:B--2---:R1:W-:-:S12]  /*1c20*/  STS [R9], R4 ;  /* 0x0000000409007388 */ /* 0x0043d80000000800 */
[----:B------:R-:W-:Y:S05]  /*1c30*/  @!P1 BRA P2, `(.L_x_31) ;  /* 0xfffffffc00cc9947 */ /* 0x000fea000103ffff */
[----:B------:R-:W-:Y:S05]  /*1c40*/  BSYNC.RECONVERGENT B2 ;  /* 0x0000000000027941 */ /* 0x000fea0003800200 */
.L_x_30:
[----:B------:R-:W-:Y:S05]  /*1c50*/  BRA `(.L_x_32) ;  /* 0x00000000003c7947 */ /* 0x000fea0003800000 */
.L_x_27:
[----:B------:R-:W-:Y:S02]  /*1c60*/  HFMA2 R5, -RZ, RZ, 0, 2.384185791015625e-07 ;  /* 0x00000004ff057431 */ /* 0x000fe400000001ff */
[----:B------:R-:W-:Y:S02]  /*1c70*/  IMAD R6, R6, R13, R24 ;  /* 0x0000000d06067224 */ /* 0x000fe400078e0218 */
[----:B------:R-:W-:-:S04]  /*1c80*/  IMAD.MOV.U32 R9, RZ, RZ, 0x4 ;  /* 0x00000004ff097424 */ /* 0x000fc800078e00ff */
[----:B------:R-:W-:-:S04]  /*1c90*/  IMAD.WIDE.U32 R8, R6, R9, UR8 ;  /* 0x0000000806087e25 */ /* 0x000fc8000f8e0009 */
[----:B------:R-:W-:Y:S02]  /*1ca0*/  IMAD.WIDE.U32 R4, R6, R5, UR6 ;  /* 0x0000000606047e25 */ /* 0x000fe4000f8e0005 */
[----:B------:R-:W2:Y:S04]  /*1cb0*/  LDG.E.128.CONSTANT R8, desc[UR14][R8.64] ;  /* 0x0000000e08087981 */ /* 0x000ea8000c1e9d00 */
[----:B------:R-:W3:Y:S01]  /*1cc0*/  LDG.E.128.CONSTANT R4, desc[UR14][R4.64] ;  /* 0x0000000e04047981 */ /* 0x000ee2000c1e9d00 */
[----:B------:R-:W0:Y:S01]  /*1cd0*/  S2UR UR11, SR_CgaCtaId ;  /* 0x00000000000b79c3 */ /* 0x000e220000008800 */
[----:B------:R-:W-:Y:S01]  /*1ce0*/  UMOV UR5, 0x400 ;  /* 0x0000040000057882 */ /* 0x000fe20000000000 */
[----:B------:R-:W-:Y:S01]  /*1cf0*/  IMAD R24, R25, R13, R24 ;  /* 0x0000000d19187224 */ /* 0x000fe200078e0218 */
[----:B0-----:R-:W-:-:S06]  /*1d00*/  ULEA UR5, UR11, UR5, 0x18 ;  /* 0x000000050b057291 */ /* 0x001fcc000f8ec0ff */
[----:B------:R-:W-:-:S04]  /*1d10*/  LEA R24, R24, UR5, 0x2 ;  /* 0x0000000518187c11 */ /* 0x000fc8000f8e10ff */
[----:B------:R-:W-:Y:S01]  /*1d20*/  LEA R25, R13, R24, 0x7 ;  /* 0x000000180d197211 */ /* 0x000fe200078e38ff */
[----:B---3--:R0:W-:Y:S04]  /*1d30*/  STS.128 [R24], R4 ;  /* 0x0000000418007388 */ /* 0x0081e80000000c00 */
[----:B--2---:R0:W-:Y:S02]  /*1d40*/  STS.128 [R25], R8 ;  /* 0x0000000819007388 */ /* 0x0041e40000000c00 */
.L_x_32:
[----:B------:R-:W-:Y:S05]  /*1d50*/  BSYNC.RECONVERGENT B1 ;  /* 0x0000000000017941 */ /* 0x000fea0003800200 */
.L_x_26:
[----:B------:R-:W-:Y:S05]  /*1d60*/  @!P0 BRA `(.L_x_33) ;  /* 0xfffffff800b08947 */ /* 0x000fea000383ffff */
.L_x_20:
[----:B------:R-:W-:Y:S05]  /*1d70*/  BSYNC.RECONVERGENT B0 ;  /* 0x0000000000007941 */ /* 0x000fea0003800200 */
.L_x_19:
[----:B0-----:R-:W0:Y:S01]  /*1d80*/  LDC R5, c[0x0][0x3a0] ;  /* 0x0000e800ff057b82 */ /* 0x001e220000000800 */
[----:B------:R-:W2:Y:S01]  /*1d90*/  LDCU UR5, c[0x0][0x3a0] ;  /* 0x00007400ff0577ac */ /* 0x000ea20008000800 */
[----:B------:R-:W-:Y:S01]  /*1da0*/  BSSY.RECONVERGENT B0, `(.L_x_34) ;  /* 0x00001e5000007945 */ /* 0x000fe20003800200 */
[----:B------:R-:W3:Y:S01]  /*1db0*/  LDCU UR12, c[0x0][0x3a4] ;  /* 0x00007480ff0c77ac */ /* 0x000ee20008000800 */
[----:B0-----:R-:W-:-:S04]  /*1dc0*/  IMAD R5, R12, -0x20, R5 ;  /* 0xffffffe00c057824 */ /* 0x001fc800078e0205 */
[----:B------:R-:W-:Y:S01]  /*1dd0*/  BAR.SYNC.DEFER_BLOCKING 0x0 ;  /* 0x0000000000007b1d */ /* 0x000fe20000010000 */
[----:B------:R-:W-:-:S04]  /*1de0*/  ISETP.GE.AND P0, PT, R5, 0x1, PT ;  /* 0x000000010500780c */ /* 0x000fc80003f06270 */
[----:B--2---:R-:W-:-:S13]  /*1df0*/  ISETP.GE.OR P0, PT, R23, UR5, !P0 ;  /* 0x0000000517007c0c */ /* 0x004fda000c706670 */
[----:B---3--:R-:W-:Y:S05]  /*1e00*/  @P0 BRA `(.L_x_35) ;  /* 0x0000001c00780947 */ /* 0x008fea0003800000 */
[----:B------:R-:W-:-:S13]  /*1e10*/  ISETP.GE.AND P0, PT, R13, 0x1, PT ;  /* 0x000000010d00780c */ /* 0x000fda0003f06270 */
[----:B------:R-:W-:Y:S05]  /*1e20*/  @!P0 BRA `(.L_x_36) ;  /* 0x0000001800488947 */ /* 0x000fea0003800000 */
[----:B------:R-:W-:-:S07]  /*1e30*/  MOV R24, RZ ;  /* 0x000000ff00187202 */ /* 0x000fce0000000f00 */
.L_x_57:
[----:B------:R-:W-:Y:S01]  /*1e40*/  ISETP.GE.U32.AND P0, PT, R17, 0xf, PT ;  /* 0x0000000f1100780c */ /* 0x000fe20003f06070 */
[----:B------:R-:W-:Y:S01]  /*1e50*/  BSSY.RECONVERGENT B1, `(.L_x_37) ;  /* 0x0000045000017945 */ /* 0x000fe20003800200 */
[----:B-1----:R-:W-:-:S11]  /*1e60*/  CS2R R12, SRZ ;  /* 0x00000000000c7805 */ /* 0x002fd6000001ff00 */
[----:B------:R-:W-:Y:S05]  /*1e70*/  @!P0 BRA `(.L_x_38) ;  /* 0x0000000400088947 */ /* 0x000fea0003800000 */
[----:B-1----:R-:W0:Y:S01]  /*1e80*/  S2R R4, SR_CgaCtaId ;  /* 0x0000000000047919 */ /* 0x002e220000008800 */
[----:B------:R-:W-:Y:S01]  /*1e90*/  MOV R25, 0x400 ;  /* 0x0000040000197802 */ /* 0x000fe20000000f00 */
[----:B------:R-:W-:Y:S01]  /*1ea0*/  HFMA2 R12, -RZ, RZ, 0, 0 ;  /* 0x00000000ff0c7431 */ /* 0x000fe200000001ff */
[----:B------:R-:W-:Y:S01]  /*1eb0*/  BSSY.RECONVERGENT B2, `(.L_x_39) ;  /* 0x000003d000027945 */ /* 0x000fe20003800200 */
[----:B------:R-:W-:Y:S02]  /*1ec0*/  MOV R27, RZ ;  /* 0x000000ff001b7202 */ /* 0x000fe40000000f00 */
[----:B0-----:R-:W-:-:S07]  /*1ed0*/  LEA R25, R4, R25, 0x18 ;  /* 0x0000001904197211 */ /* 0x001fce00078ec0ff */
.L_x_40:
[----:B------:R-:W-:-:S05]  /*1ee0*/  IMAD R13, R27, 0x4, R1 ;  /* 0x000000041b0d7824 */ /* 0x000fca00078e0201 */
[----:B----4-:R-:W2:Y:S04]  /*1ef0*/  LDL.128 R8, [R13] ;  /* 0x000000000d087983 */ /* 0x010ea80000100c00 */
[----:B------:R-:W3:Y:S01]  /*1f00*/  LDL.128 R4, [R13+0x10] ;  /* 0x000010000d047983 */ /* 0x000ee20000100c00 */
[----:B------:R-:W-:-:S05]  /*1f10*/  IMAD R26, R24, UR12, R27 ;  /* 0x0000000c181a7c24 */ /* 0x000fca000f8e021b */
[----:B------:R-:W-:-:S05]  /*1f20*/  LEA R26, R26, R25, 0x2 ;  /* 0x000000191a1a7211 */ /* 0x000fca00078e10ff */
[----:B------:R-:W2:Y:S04]  /*1f30*/  LDS R15, [R26] ;  /* 0x000000001a0f7984 */ /* 0x000ea80000000800 */
[----:B------:R-:W-:Y:S01]  /*1f40*/  LDS R28, [R26+0x14] ;  /* 0x000014001a1c7984 */ /* 0x000fe20000000800 */
[----:B--2---:R-:W-:-:S03]  /*1f50*/  FMUL R15, R8, R15 ;  /* 0x0000000f080f7220 */ /* 0x004fc60000400000 */
[----:B------:R-:W0:Y:S01]  /*1f60*/  LDS R8, [R26+0x4] ;  /* 0x000004001a087984 */ /* 0x000e220000000800 */
[----:B------:R-:W-:-:S03]  /*1f70*/  FADD R15, R15, R12 ;  /* 0x0000000c0f0f7221 */ /* 0x000fc60000000000 */
[----:B------:R-:W1:Y:S01]  /*1f80*/  LDS R12, [R26+0xc] ;  /* 0x00000c001a0c7984 */ /* 0x000e620000000800 */
[----:B0-----:R-:W-:-:S03]  /*1f90*/  FMUL R8, R9, R8 ;  /* 0x0000000809087220 */ /* 0x001fc60000400000 */
[----:B------:R-:W0:Y:S01]  /*1fa0*/  LDS R9, [R26+0x8] ;  /* 0x000008001a097984 */ /* 0x000e220000000800 */
[----:B------:R-:W-:Y:S01]  /*1fb0*/  FADD R8, R15, R8 ;  /* 0x000000080f087221 */ /* 0x000fe20000000000 */
[----:B-1----:R-:W-:Y:S02]  /*1fc0*/  FMUL R11, R11, R12 ;  /* 0x0000000c0b0b7220 */ /* 0x002fe40000400000 */
[----:B------:R-:W3:Y:S01]  /*1fd0*/  LDS R15, [R26+0x10] ;  /* 0x000010001a0f7984 */ /* 0x000ee20000000800 */
[----:B0-----:R-:W-:-:S04]  /*1fe0*/  FMUL R9, R10, R9 ;  /* 0x000000090a097220 */ /* 0x001fc80000400000 */
[----:B------:R-:W-:-:S04]  /*1ff0*/  FADD R8, R8, R9 ;  /* 0x0000000908087221 */ /* 0x000fc80000000000 */
[----:B------:R-:W-:Y:S02]  /*2000*/  FADD R12, R8, R11 ;  /* 0x0000000b080c7221 */ /* 0x000fe40000000000 */
[----:B------:R-:W2:Y:S01]  /*2010*/  LDL.128 R8, [R13+0x20] ;  /* 0x000020000d087983 */ /* 0x000ea20000100c00 */
[----:B---3--:R-:W-:-:S04]  /*2020*/  FMUL R15, R4, R15 ;  /* 0x0000000f040f7220 */ /* 0x008fc80000400000 */
[----:B------:R-:W-:Y:S02]  /*2030*/  FADD R4, R12, R15 ;  /* 0x0000000f0c047221 */ /* 0x000fe40000000000 */
[----:B------:R-:W3:Y:S01]  /*2040*/  LDL.128 R12, [R13+0x30] ;  /* 0x000030000d0c7983 */ /* 0x000ee20000100c00 */
[----:B------:R-:W-:Y:S01]  /*2050*/  FMUL R5, R5, R28 ;  /* 0x0000001c05057220 */ /* 0x000fe20000400000 */
[----:B------:R-:W-:-:S03]  /*2060*/  IADD3 R27, PT, PT, R27, 0x10, RZ ;  /* 0x000000101b1b7810 */ /* 0x000fc60007ffe0ff */
[----:B------:R-:W-:Y:S01]  /*2070*/  FADD R4, R4, R5 ;  /* 0x0000000504047221 */ /* 0x000fe20000000000 */
[----:B------:R-:W-:Y:S01]  /*2080*/  ISETP.NE.AND P1, PT, R27, R3, PT ;  /* 0x000000031b00720c */ /* 0x000fe20003f25270 */
[----:B------:R-:W0:Y:S02]  /*2090*/  LDS R5, [R26+0x18] ;  /* 0x000018001a057984 */ /* 0x000e240000000800 */
[----:B0-----:R-:W-:Y:S02]  /*20a0*/  FMUL R5, R6, R5 ;  /* 0x0000000506057220 */ /* 0x001fe40000400000 */
[----:B------:R-:W0:Y:S02]  /*20b0*/  LDS R6, [R26+0x1c] ;  /* 0x00001c001a067984 */ /* 0x000e240000000800 */
[----:B------:R-:W-:Y:S02]  /*20c0*/  FADD R4, R4, R5 ;  /* 0x0000000504047221 */ /* 0x000fe40000000000 */
[----:B------:R-:W2:Y:S01]  /*20d0*/  LDS R5, [R26+0x20] ;  /* 0x000020001a057984 */ /* 0x000ea20000000800 */
[----:B0-----:R-:W-:-:S04]  /*20e0*/  FMUL R7, R7, R6 ;  /* 0x0000000607077220 */ /* 0x001fc80000400000 */
[----:B------:R-:W-:Y:S02]  /*20f0*/  FADD R4, R4, R7 ;  /* 0x0000000704047221 */ /* 0x000fe40000000000 */
[----:B------:R-:W3:Y:S01]  /*2100*/  LDS R7, [R26+0x30] ;  /* 0x000030001a077984 */ /* 0x000ee20000000800 */
[----:B--2---:R-:W-:-:S03]  /*2110*/  FMUL R5, R8, R5 ;  /* 0x0000000508057220 */ /* 0x004fc60000400000 */
[----:B------:R-:W0:Y:S01]  /*2120*/  LDS R8, [R26+0x24] ;  /* 0x000024001a087984 */ /* 0x000e220000000800 */
[----:B------:R-:W-:-:S03]  /*2130*/  FADD R6, R4, R5 ;  /* 0x0000000504067221 */ /* 0x000fc60000000000 */
[----:B------:R-:W1:Y:S01]  /*2140*/  LDS R5, [R26+0x28] ;  /* 0x000028001a057984 */ /* 0x000e620000000800 */
[----:B---3--:R-:W-:-:S03]  /*2150*/  FMUL R7, R12, R7 ;  /* 0x000000070c077220 */ /* 0x008fc60000400000 */
[----:B------:R-:W2:Y:S01]  /*2160*/  LDS R4, [R26+0x2c] ;  /* 0x00002c001a047984 */ /* 0x000ea20000000800 */
[----:B0-----:R-:W-:-:S03]  /*2170*/  FMUL R9, R9, R8 ;  /* 0x0000000809097220 */ /* 0x001fc60000400000 */
[----:B------:R-:W0:Y:S01]  /*2180*/  LDS R8, [R26+0x3c] ;  /* 0x00003c001a087984 */ /* 0x000e220000000800 */
[----:B------:R-:W-:Y:S01]  /*2190*/  FADD R9, R6, R9 ;  /* 0x0000000906097221 */ /* 0x000fe20000000000 */
[----:B-1----:R-:W-:Y:S02]  /*21a0*/  FMUL R10, R10, R5 ;  /* 0x000000050a0a7220 */ /* 0x002fe40000400000 */
[----:B------:R-:W1:Y:S01]  /*21b0*/  LDS R6, [R26+0x34] ;  /* 0x000034001a067984 */ /* 0x000e620000000800 */
[----:B--2---:R-:W-:Y:S01]  /*21c0*/  FMUL R4, R11, R4 ;  /* 0x000000040b047220 */ /* 0x004fe20000400000 */
[----:B------:R-:W-:Y:S02]  /*21d0*/  FADD R9, R9, R10 ;  /* 0x0000000a09097221 */ /* 0x000fe40000000000 */
[----:B------:R-:W2:Y:S02]  /*21e0*/  LDS R5, [R26+0x38] ;  /* 0x000038001a057984 */ /* 0x000ea40000000800 */
[----:B------:R-:W-:-:S04]  /*21f0*/  FADD R4, R9, R4 ;  /* 0x0000000409047221 */ /* 0x000fc80000000000 */
[----:B------:R-:W-:Y:S01]  /*2200*/  FADD R4, R4, R7 ;  /* 0x0000000704047221 */ /* 0x000fe20000000000 */
[----:B0-----:R-:W-:Y:S01]  /*2210*/  FMUL R15, R15, R8 ;  /* 0x000000080f0f7220 */ /* 0x001fe20000400000 */
[----:B-1----:R-:W-:-:S04]  /*2220*/  FMUL R13, R13, R6 ;  /* 0x000000060d0d7220 */ /* 0x002fc80000400000 */
[----:B------:R-:W-:Y:S01]  /*2230*/  FADD R4, R4, R13 ;  /* 0x0000000d04047221 */ /* 0x000fe20000000000 */
[----:B--2---:R-:W-:-:S04]  /*2240*/  FMUL R5, R14, R5 ;  /* 0x000000050e057220 */ /* 0x004fc80000400000 */
[----:B------:R-:W-:-:S04]  /*2250*/  FADD R4, R4, R5 ;  /* 0x0000000504047221 */ /* 0x000fc80000000000 */
[----:B------:R-:W-:Y:S01]  /*2260*/  FADD R12, R4, R15 ;  /* 0x0000000f040c7221 */ /* 0x000fe20000000000 */
[----:B------:R-:W-:Y:S06]  /*2270*/  @P1 BRA `(.L_x_40) ;  /* 0xfffffffc00181947 */ /* 0x000fec000383ffff */
[----:B------:R-:W-:Y:S05]  /*2280*/  BSYNC.RECONVERGENT B2 ;  /* 0x0000000000027941 */ /* 0x000fea0003800200 */
.L_x_39:
[----:B------:R-:W-:-:S07]  /*2290*/  MOV R13, R3 ;  /* 0x00000003000d7202 */ /* 0x000fce0000000f00 */
.L_x_38:
[----:B------:R-:W-:Y:S05]  /*22a0*/  BSYNC.RECONVERGENT B1 ;  /* 0x0000000000017941 */ /* 0x000fea0003800200 */
.L_x_37:
[----:B------:R-:W-:Y:S01]  /*22b0*/  ISETP.NE.AND P1, PT, R0, RZ, PT ;  /* 0x000000ff0000720c */ /* 0x000fe20003f25270 */
[----:B------:R-:W-:-:S12]  /*22c0*/  BSSY.RECONVERGENT B1, `(.L_x_41) ;  /* 0x000005c000017945 */ /* 0x000fd80003800200 */
[----:B------:R-:W-:Y:S05]  /*22d0*/  @!P1 BRA `(.L_x_42) ;  /* 0x0000000400689947 */ /* 0x000fea0003800000 */
[----:B-1----:R-:W-:Y:S01]  /*22e0*/  IADD3 R4, PT, PT, R0, -0x1, RZ ;  /* 0xffffffff00047810 */ /* 0x002fe20007ffe0ff */
[----:B------:R-:W-:Y:S01]  /*22f0*/  BSSY.RECONVERGENT B2, `(.L_x_43) ;  /* 0x0000026000027945 */ /* 0x000fe20003800200 */
[----:B------:R-:W-:Y:S02]  /*2300*/  ISETP.NE.AND P3, PT, R2, RZ, PT ;  /* 0x000000ff0200720c */ /* 0x000fe40003f65270 */
[----:B------:R-:W-:-:S13]  /*2310*/  ISETP.GE.U32.AND P2, PT, R4, 0x7, PT ;  /* 0x000000070400780c */ /* 0x000fda0003f46070 */
[----:B------:R-:W-:Y:S05]  /*2320*/  @!P2 BRA `(.L_x_44) ;  /* 0x000000000088a947 */ /* 0x000fea0003800000 */
[C---:B------:R-:W-:Y:S01]  /*2330*/  IMAD R25, R13.reuse, 0x4, R1 ;  /* 0x000000040d197824 */ /* 0x040fe200078e0201 */
[----:B------:R-:W0:Y:S01]  /*2340*/  S2UR UR11, SR_CgaCtaId ;  /* 0x00000000000b79c3 */ /* 0x000e220000008800 */
[----:B------:R-:W1:Y:S03]  /*2350*/  LDCU UR13, c[0x0][0x3a4] ;  /* 0x00007480ff0d77ac */ /* 0x000e660008000800 */
[----:B----4-:R-:W2:Y:S04]  /*2360*/  LDL.128 R4, [R25] ;  /* 0x0000000019047983 */ /* 0x010ea80000100c00 */
[----:B------:R3:W4:Y:S01]  /*2370*/  LDL.128 R8, [R25+0x10] ;  /* 0x0000100019087983 */ /* 0x0007220000100c00 */
[----:B------:R-:W-:Y:S01]  /*2380*/  UMOV UR5, 0x400 ;  /* 0x0000040000057882 */ /* 0x000fe20000000000 */
[----:B-1----:R-:W-:Y:S01]  /*2390*/  IMAD R14, R24, UR13, R13 ;  /* 0x0000000d180e7c24 */ /* 0x002fe2000f8e020d */
[----:B------:R-:W-:Y:S01]  /*23a0*/  IADD3 R13, PT, PT, R13, 0x8, RZ ;  /* 0x000000080d0d7810 */ /* 0x000fe20007ffe0ff */
[----:B0-----:R-:W-:-:S06]  /*23b0*/  ULEA UR5, UR11, UR5, 0x18 ;  /* 0x000000050b057291 */ /* 0x001fcc000f8ec0ff */
[----:B------:R-:W-:-:S05]  /*23c0*/  LEA R14, R14, UR5, 0x2 ;  /* 0x000000050e0e7c11 */ /* 0x000fca000f8e10ff */
[----:B------:R-:W2:Y:S04]  /*23d0*/  LDS R15, [R14] ;  /* 0x000000000e0f7984 */ /* 0x000ea80000000800 */
[----:B------:R-:W0:Y:S01]  /*23e0*/  LDS R26, [R14+0x4] ;  /* 0x000004000e1a7984 */ /* 0x000e220000000800 */
[----:B--2---:R-:W-:Y:S01]  /*23f0*/  FMUL R27, R4, R15 ;  /* 0x0000000f041b7220 */ /* 0x004fe20000400000 */
[----:B0-----:R-:W-:Y:S02]  /*2400*/  FMUL R26, R26, R5 ;  /* 0x000000051a1a7220 */ /* 0x001fe40000400000 */
[----:B------:R-:W3:Y:S01]  /*2410*/  LDS R15, [R14+0x8] ;  /* 0x000008000e0f7984 */ /* 0x000ee20000000800 */
[----:B------:R-:W-:-:S03]  /*2420*/  FADD R27, R12, R27 ;  /* 0x0000001b0c1b7221 */ /* 0x000fc60000000000 */
[----:B------:R-:W0:Y:S01]  /*2430*/  LDS R4, [R14+0xc] ;  /* 0x00000c000e047984 */ /* 0x000e220000000800 */
[----:B------:R-:W-:-:S03]  /*2440*/  FADD R26, R27, R26 ;  /* 0x0000001a1b1a7221 */ /* 0x000fc60000000000 */
[----:B------:R-:W4:Y:S04]  /*2450*/  LDS R5, [R14+0x10] ;  /* 0x000010000e057984 */ /* 0x000f280000000800 */
[----:B------:R-:W1:Y:S01]  /*2460*/  LDS R12, [R14+0x14] ;  /* 0x000014000e0c7984 */ /* 0x000e620000000800 */
[----:B---3--:R-:W-:-:S03]  /*2470*/  FMUL R25, R15, R6 ;  /* 0x000000060f197220 */ /* 0x008fc60000400000 */
[----:B------:R-:W2:Y:S01]  /*2480*/  LDS R15, [R14+0x18] ;  /* 0x000018000e0f7984 */ /* 0x000ea20000000800 */
[----:B------:R-:W-:Y:S01]  /*2490*/  FADD R25, R26, R25 ;  /* 0x000000191a197221 */ /* 0x000fe20000000000 */
[----:B0-----:R-:W-:Y:S02]  /*24a0*/  FMUL R4, R4, R7 ;  /* 0x0000000704047220 */ /* 0x001fe40000400000 */
[----:B------:R-:W0:Y:S01]  /*24b0*/  LDS R6, [R14+0x1c] ;  /* 0x00001c000e067984 */ /* 0x000e220000000800 */
[----:B----4-:R-:W-:Y:S01]  /*24c0*/  FMUL R5, R8, R5 ;  /* 0x0000000508057220 */ /* 0x010fe20000400000 */
[----:B------:R-:W-:Y:S01]  /*24d0*/  FADD R4, R25, R4 ;  /* 0x0000000419047221 */ /* 0x000fe20000000000 */
[----:B-1----:R-:W-:-:S03]  /*24e0*/  FMUL R9, R12, R9 ;  /* 0x000000090c097220 */ /* 0x002fc60000400000 */
[----:B------:R-:W-:-:S04]  /*24f0*/  FADD R4, R4, R5 ;  /* 0x0000000504047221 */ /* 0x000fc80000000000 */
[----:B------:R-:W-:Y:S01]  /*2500*/  FADD R4, R4, R9 ;  /* 0x0000000904047221 */ /* 0x000fe20000000000 */
[----:B--2---:R-:W-:Y:S01]  /*2510*/  FMUL R15, R15, R10 ;  /* 0x0000000a0f0f7220 */ /* 0x004fe20000400000 */
[----:B0-----:R-:W-:-:S03]  /*2520*/  FMUL R11, R6, R11 ;  /* 0x0000000b060b7220 */ /* 0x001fc60000400000 */
[----:B------:R-:W-:-:S04]  /*2530*/  FADD R4, R4, R15 ;  /* 0x0000000f04047221 */ /* 0x000fc80000000000 */
[----:B------:R-:W-:-:S07]  /*2540*/  FADD R12, R4, R11 ;  /* 0x0000000b040c7221 */ /* 0x000fce0000000000 */
.L_x_44:
[----:B------:R-:W-:Y:S05]  /*2550*/  BSYNC.RECONVERGENT B2 ;  /* 0x0000000000027941 */ /* 0x000fea0003800200 */
.L_x_43:
[----:B------:R-:W-:Y:S05]  /*2560*/  @!P3 BRA `(.L_x_42) ;  /* 0x0000000000c4b947 */ /* 0x000fea0003800000 */
[----:B------:R-:W-:Y:S01]  /*2570*/  IADD3 R4, PT, PT, R2, -0x1, RZ ;  /* 0xffffffff02047810 */ /* 0x000fe20007ffe0ff */
[----:B------:R-:W-:Y:S01]  /*2580*/  BSSY.RECONVERGENT B2, `(.L_x_45) ;  /* 0x0000019000027945 */ /* 0x000fe20003800200 */
[----:B------:R-:W-:Y:S02]  /*2590*/  ISETP.NE.AND P3, PT, R16, RZ, PT ;  /* 0x000000ff1000720c */ /* 0x000fe40003f65270 */
[----:B------:R-:W-:-:S13]  /*25a0*/  ISETP.GE.U32.AND P2, PT, R4, 0x3, PT ;  /* 0x000000030400780c */ /* 0x000fda0003f46070 */
[----:B------:R-:W-:Y:S05]  /*25b0*/  @!P2 BRA `(.L_x_46) ;  /* 0x000000000054a947 */ /* 0x000fea0003800000 */
[C---:B------:R-:W-:Y:S01]  /*25c0*/  LEA R4, R13.reuse, R1, 0x2 ;  /* 0x000000010d047211 */ /* 0x040fe200078e10ff */
[----:B------:R-:W0:Y:S01]  /*25d0*/  S2UR UR11, SR_CgaCtaId ;  /* 0x00000000000b79c3 */ /* 0x000e220000008800 */
[----:B------:R-:W1:Y:S04]  /*25e0*/  LDCU UR13, c[0x0][0x3a4] ;  /* 0x00007480ff0d77ac */ /* 0x000e680008000800 */
[----:B----4-:R-:W2:Y:S01]  /*25f0*/  LDL.128 R4, [R4] ;  /* 0x0000000004047983 */ /* 0x010ea20000100c00 */
[----:B------:R-:W-:Y:S01]  /*2600*/  UMOV UR5, 0x400 ;  /* 0x0000040000057882 */ /* 0x000fe20000000000 */
[----:B-1----:R-:W-:Y:S01]  /*2610*/  IMAD R8, R24, UR13, R13 ;  /* 0x0000000d18087c24 */ /* 0x002fe2000f8e020d */
[----:B------:R-:W-:Y:S01]  /*2620*/  IADD3 R13, PT, PT, R13, 0x4, RZ ;  /* 0x000000040d0d7810 */ /* 0x000fe20007ffe0ff */
[----:B0-----:R-:W-:-:S06]  /*2630*/  ULEA UR5, UR11, UR5, 0x18 ;  /* 0x000000050b057291 */ /* 0x001fcc000f8ec0ff */
[----:B------:R-:W-:-:S05]  /*2640*/  LEA R8, R8, UR5, 0x2 ;  /* 0x0000000508087c11 */ /* 0x000fca000f8e10ff */
[----:B------:R-:W2:Y:S04]  /*2650*/  LDS R9, [R8] ;  /* 0x0000000008097984 */ /* 0x000ea80000000800 */
[----:B------:R-:W0:Y:S04]  /*2660*/  LDS R10, [R8+0x4] ;  /* 0x00000400080a7984 */ /* 0x000e280000000800 */
[----:B------:R-:W1:Y:S04]  /*2670*/  LDS R11, [R8+0x8] ;  /* 0x00000800080b7984 */ /* 0x000e680000000800 */
[----:B------:R-:W3:Y:S01]  /*2680*/  LDS R14, [R8+0xc] ;  /* 0x00000c00080e7984 */ /* 0x000ee20000000800 */
[----:B--2---:R-:W-:Y:S01]  /*2690*/  FMUL R9, R4, R9 ;  /* 0x0000000904097220 */ /* 0x004fe20000400000 */
[----:B0-----:R-:W-:Y:S01]  /*26a0*/  FMUL R10, R10, R5 ;  /* 0x000000050a0a7220 */ /* 0x001fe20000400000 */
[----:B-1----:R-:W-:Y:S01]  /*26b0*/  FMUL R6, R11, R6 ;  /* 0x000000060b067220 */ /* 0x002fe20000400000 */
[----:B---3--:R-:W-:Y:S01]  /*26c0*/  FMUL R7, R14, R7 ;  /* 0x000000070e077220 */ /* 0x008fe20000400000 */
[----:B------:R-:W-:-:S04]  /*26d0*/  FADD R9, R12, R9 ;  /* 0x000000090c097221 */ /* 0x000fc80000000000 */
[----:B------:R-:W-:-:S04]  /*26e0*/  FADD R9, R9, R10 ;  /* 0x0000000a09097221 */ /* 0x000fc80000000000 */
[----:B------:R-:W-:-:S04]  /*26f0*/  FADD R6, R9, R6 ;  /* 0x0000000609067221 */ /* 0x000fc80000000000 */
[----:B------:R-:W-:-:S07]  /*2700*/  FADD R12, R6, R7 ;  /* 0x00000007060c7221 */ /* 0x000fce0000000000 */
.L_x_46:
[----:B------:R-:W-:Y:S05]  /*2710*/  BSYNC.RECONVERGENT B2 ;  /* 0x0000000000027941 */ /* 0x000fea0003800200 */
.L_x_45:
[----:B------:R-:W-:Y:S05]  /*2720*/  @!P3 BRA `(.L_x_42) ;  /* 0x000000000054b947 */ /* 0x000fea0003800000 */
[----:B----4-:R-:W-:Y:S01]  /*2730*/  IMAD R6, R13, 0x4, R1 ;  /* 0x000000040d067824 */ /* 0x010fe200078e0201 */
[----:B------:R-:W0:Y:S01]  /*2740*/  S2UR UR11, SR_CgaCtaId ;  /* 0x00000000000b79c3 */ /* 0x000e220000008800 */
[----:B------:R-:W1:Y:S03]  /*2750*/  LDCU UR13, c[0x0][0x3a4] ;  /* 0x00007480ff0d77ac */ /* 0x000e660008000800 */
[----:B------:R-:W2:Y:S01]  /*2760*/  LDL.64 R4, [R6] ;  /* 0x0000000006047983 */ /* 0x000ea20000100a00 */
[----:B------:R-:W-:Y:S01]  /*2770*/  UMOV UR5, 0x400 ;  /* 0x0000040000057882 */ /* 0x000fe20000000000 */
[----:B------:R-:W-:Y:S01]  /*2780*/  ISETP.NE.AND P2, PT, R16, 0x1, PT ;  /* 0x000000011000780c */ /* 0x000fe20003f45270 */
[----:B-1----:R-:W-:Y:S01]  /*2790*/  IMAD R7, R24, UR13, R13 ;  /* 0x0000000d18077c24 */ /* 0x002fe2000f8e020d */
[----:B0-----:R-:W-:-:S06]  /*27a0*/  ULEA UR5, UR11, UR5, 0x18 ;  /* 0x000000050b057291 */ /* 0x001fcc000f8ec0ff */
[----:B------:R-:W-:-:S05]  /*27b0*/  LEA R8, R7, UR5, 0x2 ;  /* 0x0000000507087c11 */ /* 0x000fca000f8e10ff */
[----:B------:R-:W2:Y:S02]  /*27c0*/  LDS R7, [R8] ;  /* 0x0000000008077984 */ /* 0x000ea40000000800 */
[----:B--2---:R-:W-:-:S04]  /*27d0*/  FMUL R7, R4, R7 ;  /* 0x0000000704077220 */ /* 0x004fc80000400000 */
[----:B------:R-:W-:Y:S01]  /*27e0*/  FADD R12, R12, R7 ;  /* 0x000000070c0c7221 */ /* 0x000fe20000000000 */
[----:B------:R-:W-:Y:S06]  /*27f0*/  @!P2 BRA `(.L_x_42) ;  /* 0x000000000020a947 */ /* 0x000fec0003800000 */
[----:B------:R-:W2:Y:S01]  /*2800*/  LDL R6, [R6+0x8] ;  /* 0x0000080006067983 */ /* 0x000ea20000100800 */
[----:B------:R-:W-:-:S03]  /*2810*/  ISETP.NE.AND P2, PT, R16, 0x2, PT ;  /* 0x000000021000780c */ /* 0x000fc60003f45270 */
[----:B------:R-:W0:Y:S10]  /*2820*/  LDS R4, [R8+0x4] ;  /* 0x0000040008047984 */ /* 0x000e340000000800 */
[----:B------:R-:W2:Y:S01]  /*2830*/  @P2 LDS R7, [R8+0x8] ;  /* 0x0000080008072984 */ /* 0x000ea20000000800 */
[----:B0-----:R-:W-:-:S04]  /*2840*/  FMUL R5, R4, R5 ;  /* 0x0000000504057220 */ /* 0x001fc80000400000 */
[----:B------:R-:W-:Y:S01]  /*2850*/  FADD R12, R12, R5 ;  /* 0x000000050c0c7221 */ /* 0x000fe20000000000 */
[----:B--2---:R-:W-:-:S04]  /*2860*/  @P2 FMUL R7, R7, R6 ;  /* 0x0000000607072220 */ /* 0x004fc80000400000 */
[----:B------:R-:W-:-:S07]  /*2870*/  @P2 FADD R12, R12, R7 ;  /* 0x000000070c0c2221 */ /* 0x000fce0000000000 */
.L_x_42:
[----:B------:R-:W-:Y:S05]  /*2880*/  BSYNC.RECONVERGENT B1 ;  /* 0x0000000000017941 */ /* 0x000fea0003800200 */
.L_x_41:
[----:B------:R-:W0:Y:S01]  /*2890*/  LDCU UR5, c[0x0][0x3a8] ;  /* 0x00007500ff0577ac */ /* 0x000e220008000800 */
[----:B------:R-:W-:Y:S01]  /*28a0*/  BSSY.RECONVERGENT B1, `(.L_x_47) ;  /* 0x0000067000017945 */ /* 0x000fe20003800200 */
[----:B0-----:R-:W-:-:S05]  /*28b0*/  FMUL R5, R12, UR5 ;  /* 0x000000050c057c20 */ /* 0x001fca0008400000 */
[----:B-1----:R-:W-:-:S05]  /*28c0*/  FMNMX R4, R5, R20, !PT ;  /* 0x0000001405047209 */ /* 0x002fca0007800000 */
[----:B----4-:R-:W-:Y:S01]  /*28d0*/  FADD R6, -R4, R20 ;  /* 0x0000001404067221 */ /* 0x010fe20000000100 */
[----:B------:R-:W-:Y:S01]  /*28e0*/  FADD R5, R5, -R4 ;  /* 0x8000000405057221 */ /* 0x000fe20000000000 */
[----:B------:R-:W-:Y:S02]  /*28f0*/  MOV R20, R4 ;  /* 0x0000000400147202 */ /* 0x000fe40000000f00 */
[----:B------:R-:W-:Y:S01]  /*2900*/  FMUL R6, R6, 1.4426950216293334961 ;  /* 0x3fb8aa3b06067820 */ /* 0x000fe20000400000 */
[----:B------:R-:W-:Y:S01]  /*2910*/  FMUL R7, R5, 1.4426950216293334961 ;  /* 0x3fb8aa3b05077820 */ /* 0x000fe20000400000 */
[----:B------:R-:W-:-:S03]  /*2920*/  HFMA2 R5, -RZ, RZ, 0, 0 ;  /* 0x00000000ff057431 */ /* 0x000fc600000001ff */
[----:B------:R-:W-:Y:S02]  /*2930*/  FSETP.GEU.AND P2, PT, R6, -126, PT ;  /* 0xc2fc00000600780b */ /* 0x000fe40003f4e000 */
[----:B------:R-:W-:-:S11]  /*2940*/  FSETP.GEU.AND P3, PT, R7, -126, PT ;  /* 0xc2fc00000700780b */ /* 0x000fd60003f6e000 */
[----:B------:R-:W-:Y:S02]  /*2950*/  @!P2 FMUL R6, R6, 0.5 ;  /* 0x3f0000000606a820 */ /* 0x000fe40000400000 */
[----:B------:R-:W-:Y:S02]  /*2960*/  @!P3 FMUL R7, R7, 0.5 ;  /* 0x3f0000000707b820 */ /* 0x000fe40000400000 */
[----:B------:R-:W0:Y:S08]  /*2970*/  MUFU.EX2 R15, R6 ;  /* 0x00000006000f7308 */ /* 0x000e300000000800 */
[----:B------:R-:W1:Y:S01]  /*2980*/  MUFU.EX2 R14, R7 ;  /* 0x00000007000e7308 */ /* 0x000e620000000800 */
[----:B0-----:R-:W-:-:S04]  /*2990*/  @!P2 FMUL R15, R15, R15 ;  /* 0x0000000f0f0fa220 */ /* 0x001fc80000400000 */
[----:B------:R-:W-:Y:S01]  /*29a0*/  FMUL R9, R15, R22 ;  /* 0x000000160f097220 */ /* 0x000fe20000400000 */
[----:B-1----:R-:W-:-:S04]  /*29b0*/  @!P3 FMUL R14, R14, R14 ;  /* 0x0000000e0e0eb220 */ /* 0x002fc80000400000 */
[----:B------:R-:W-:Y:S01]  /*29c0*/  FADD R22, R14, R9 ;  /* 0x000000090e167221 */ /* 0x000fe20000000000 */
[----:B------:R-:W-:Y:S06]  /*29d0*/  @!P0 BRA `(.L_x_48) ;  /* 0x00000004004c8947 */ /* 0x000fec0003800000 */
[----:B------:R-:W-:Y:S01]  /*29e0*/  BSSY.RECONVERGENT B2, `(.L_x_49) ;  /* 0x0000051000027945 */ /* 0x000fe20003800200 */
[----:B------:R-:W-:-:S07]  /*29f0*/  MOV R13, RZ ;  /* 0x000000ff000d7202 */ /* 0x000fce0000000f00 */
.L_x_50:
[----:B0-----:R-:W-:Y:S01]  /*2a00*/  LEA R12, R13, UR16, 0x2 ;  /* 0x000000100d0c7c11 */ /* 0x001fe2000f8e10ff */
[----:B------:R-:W0:Y:S04]  /*2a10*/  LDCU UR5, c[0x0][0x3a4] ;  /* 0x00007480ff0577ac */ /* 0x000e280008000800 */
[----:B------:R-:W2:Y:S04]  /*2a20*/  LDL.128 R4, [R12] ;  /* 0x000000000c047983 */ /* 0x000ea80000100c00 */
[----:B------:R-:W3:Y:S01]  /*2a30*/  LDL.128 R8, [R12+0x10] ;  /* 0x000010000c087983 */ /* 0x000ee20000100c00 */
[----:B0-----:R-:W-:-:S05]  /*2a40*/  IMAD R26, R24, UR5, R13 ;  /* 0x00000005181a7c24 */ /* 0x001fca000f8e020d */
[----:B------:R-:W-:-:S05]  /*2a50*/  LEA R25, R26, R21, 0x2 ;  /* 0x000000151a197211 */ /* 0x000fca00078e10ff */
[----:B------:R-:W0:Y:S04]  /*2a60*/  LDS R27, [R25] ;  /* 0x00000000191b7984 */ /* 0x000e280000000800 */
[----:B------:R-:W-:Y:S04]  /*2a70*/  LDS R29, [R25+0x34] ;  /* 0x00003400191d7984 */ /* 0x000fe80000000800 */
[----:B------:R-:W-:Y:S01]  /*2a80*/  LDS R28, [R25+0x30] ;  /* 0x00003000191c7984 */ /* 0x000fe20000000800 */
[----:B0-----:R-:W-:Y:S01]  /*2a90*/  FMUL R27, R14, R27 ;  /* 0x0000001b0e1b7220 */ /* 0x001fe20000400000 */
[C---:B--2---:R-:W-:Y:S01]  /*2aa0*/  FMUL R4, R15.reuse, R4 ;  /* 0x000000040f047220 */ /* 0x044fe20000400000 */
[C---:B------:R-:W-:Y:S01]  /*2ab0*/  FMUL R6, R15.reuse, R6 ;  /* 0x000000060f067220 */ /* 0x040fe20000400000 */
[C---:B------:R-:W-:Y:S01]  /*2ac0*/  FMUL R5, R15.reuse, R5 ;  /* 0x000000050f057220 */ /* 0x040fe20000400000 */
[C---:B------:R-:W-:Y:S01]  /*2ad0*/  FMUL R7, R15.reuse, R7 ;  /* 0x000000070f077220 */ /* 0x040fe20000400000 */
[----:B------:R-:W-:Y:S01]  /*2ae0*/  FADD R4, R4, R27 ;  /* 0x0000001b04047221 */ /* 0x000fe20000000000 */
[----:B---3--:R-:W-:Y:S01]  /*2af0*/  FMUL R8, R15, R8 ;  /* 0x000000080f087220 */ /* 0x008fe20000400000 */
[----:B------:R-:W0:Y:S02]  /*2b00*/  LDS R27, [R25+0x4] ;  /* 0x00000400191b7984 */ /* 0x000e240000000800 */
[----:B0-----:R-:W-:-:S02]  /*2b10*/  FMUL R26, R14, R27 ;  /* 0x0000001b0e1a7220 */ /* 0x001fc40000400000 */
[----:B------:R-:W0:Y:S02]  /*2b20*/  LDS R27, [R25+0x8] ;  /* 0x00000800191b7984 */ /* 0x000e240000000800 */
[----:B------:R-:W-:Y:S01]  /*2b30*/  FADD R5, R5, R26 ;  /* 0x0000001a05057221 */ /* 0x000fe20000000000 */
[----:B0-----:R-:W-:-:S04]  /*2b40*/  FMUL R27, R14, R27 ;  /* 0x0000001b0e1b7220 */ /* 0x001fc80000400000 */
[----:B------:R-:W-:Y:S02]  /*2b50*/  FADD R6, R6, R27 ;  /* 0x0000001b06067221 */ /* 0x000fe40000000000 */
[----:B------:R-:W0:Y:S02]  /*2b60*/  LDS R27, [R25+0xc] ;  /* 0x00000c00191b7984 */ /* 0x000e240000000800 */
[----:B0-----:R-:W-:Y:S02]  /*2b70*/  FMUL R26, R14, R27 ;  /* 0x0000001b0e1a7220 */ /* 0x001fe40000400000 */
[----:B------:R-:W0:Y:S02]  /*2b80*/  LDS R27, [R25+0x10] ;  /* 0x00001000191b7984 */ /* 0x000e240000000800 */
[----:B------:R-:W-:-:S05]  /*2b90*/  FADD R7, R7, R26 ;  /* 0x0000001a07077221 */ /* 0x000fca0000000000 */
[----:B------:R1:W-:Y:S04]  /*2ba0*/  STL.128 [R12], R4 ;  /* 0x000000040c007387 */ /* 0x0003e80000100c00 */
[----:B-1----:R-:W2:Y:S01]  /*2bb0*/  LDL.128 R4, [R12+0x20] ;  /* 0x000020000c047983 */ /* 0x002ea20000100c00 */
[----:B0-----:R-:W-:-:S04]  /*2bc0*/  FMUL R27, R14, R27 ;  /* 0x0000001b0e1b7220 */ /* 0x001fc80000400000 */
[----:B------:R-:W-:Y:S02]  /*2bd0*/  FADD R8, R8, R27 ;  /* 0x0000001b08087221 */ /* 0x000fe40000000000 */
[----:B------:R-:W0:Y:S02]  /*2be0*/  LDS R27, [R25+0x14] ;  /* 0x00001400191b7984 */ /* 0x000e240000000800 */
[C---:B0-----:R-:W-:Y:S02]  /*2bf0*/  FMUL R26, R14.reuse, R27 ;  /* 0x0000001b0e1a7220 */ /* 0x041fe40000400000 */
[----:B------:R-:W0:Y:S01]  /*2c00*/  LDS R27, [R25+0x18] ;  /* 0x00001800191b7984 */ /* 0x000e220000000800 */
[----:B------:R-:W-:Y:S01]  /*2c10*/  FMUL R10, R15, R10 ;  /* 0x0000000a0f0a7220 */ /* 0x000fe20000400000 */
[----:B0-----:R-:W-:-:S04]  /*2c20*/  FMUL R27, R14, R27 ;  /* 0x0000001b0e1b7220 */ /* 0x001fc80000400000 */
[----:B------:R-:W-:Y:S02]  /*2c30*/  FADD R10, R10, R27 ;  /* 0x0000001b0a0a7221 */ /* 0x000fe40000000000 */
[----:B------:R-:W0:Y:S01]  /*2c40*/  LDS R27, [R25+0x1c] ;  /* 0x00001c00191b7984 */ /* 0x000e220000000800 */
[C---:B------:R-:W-:Y:S01]  /*2c50*/  FMUL R9, R15.reuse, R9 ;  /* 0x000000090f097220 */ /* 0x040fe20000400000 */
[----:B------:R-:W-:-:S03]  /*2c60*/  FMUL R11, R15, R11 ;  /* 0x0000000b0f0b7220 */ /* 0x000fc60000400000 */
[----:B------:R-:W-:Y:S01]  /*2c70*/  FADD R9, R9, R26 ;  /* 0x0000001a09097221 */ /* 0x000fe20000000000 */
[----:B0-----:R-:W-:Y:S02]  /*2c80*/  FMUL R26, R14, R27 ;  /* 0x0000001b0e1a7220 */ /* 0x001fe40000400000 */
[----:B------:R-:W0:Y:S02]  /*2c90*/  LDS R27, [R25+0x20] ;  /* 0x00002000191b7984 */ /* 0x000e240000000800 */
[----:B------:R-:W-:-:S05]  /*2ca0*/  FADD R11, R11, R26 ;  /* 0x0000001a0b0b7221 */ /* 0x000fca0000000000 */
[----:B------:R1:W-:Y:S04]  /*2cb0*/  STL.128 [R12+0x10], R8 ;  /* 0x000010080c007387 */ /* 0x0003e80000100c00 */
[----:B-1----:R-:W3:Y:S01]  /*2cc0*/  LDL.128 R8, [R12+0x30] ;  /* 0x000030000c087983 */ /* 0x002ee20000100c00 */
[----:B0-----:R-:W-:Y:S01]  /*2cd0*/  FMUL R27, R14, R27 ;  /* 0x0000001b0e1b7220 */ /* 0x001fe20000400000 */
[----:B--2---:R-:W-:-:S04]  /*2ce0*/  FMUL R4, R15, R4 ;  /* 0x000000040f047220 */ /* 0x004fc80000400000 */
        /* <DEDUP_REMOVED lines=11> */
[C---:B0-----:R-:W-:Y:S02]  /*2da0*/  FMUL R26, R14.reuse, R27 ;  /* 0x0000001b0e1a7220 */ /* 0x041fe40000400000 */
[----:B------:R-:W0:Y:S02]  /*2db0*/  LDS R27, [R25+0x38] ;  /* 0x00003800191b7984 */ /* 0x000e240000000800 */
[----:B------:R-:W-:Y:S02]  /*2dc0*/  FADD R7, R7, R26 ;  /* 0x0000001a07077221 */ /* 0x000fe40000000000 */
[----:B------:R-:W1:Y:S01]  /*2dd0*/  LDS R26, [R25+0x3c] ;  /* 0x00003c00191a7984 */ /* 0x000e620000000800 */
[----:B------:R-:W-:-:S03]  /*2de0*/  FMUL R28, R14, R28 ;  /* 0x0000001c0e1c7220 */ /* 0x000fc60000400000 */
[----:B------:R2:W-:Y:S01]  /*2df0*/  STL.128 [R12+0x20], R4 ;  /* 0x000020040c007387 */ /* 0x0005e20000100c00 */
[----:B------:R-:W-:Y:S02]  /*2e00*/  VIADD R13, R13, 0x10 ;  /* 0x000000100d0d7836 */ /* 0x000fe40000000000 */
[----:B--2---:R-:W-:-:S03]  /*2e10*/  FMUL R6, R14, R29 ;  /* 0x0000001d0e067220 */ /* 0x004fc60000400000 */
[----:B------:R-:W-:Y:S01]  /*2e20*/  ISETP.NE.AND P0, PT, R13, R3, PT ;  /* 0x000000030d00720c */ /* 0x000fe20003f05270 */
[C---:B---3--:R-:W-:Y:S01]  /*2e30*/  FMUL R9, R15.reuse, R9 ;  /* 0x000000090f097220 */ /* 0x048fe20000400000 */
[C---:B------:R-:W-:Y:S01]  /*2e40*/  FMUL R8, R15.reuse, R8 ;  /* 0x000000080f087220 */ /* 0x040fe20000400000 */
[C---:B------:R-:W-:Y:S01]  /*2e50*/  FMUL R10, R15.reuse, R10 ;  /* 0x0000000a0f0a7220 */ /* 0x040fe20000400000 */
[----:B------:R-:W-:Y:S01]  /*2e60*/  FMUL R11, R15, R11 ;  /* 0x0000000b0f0b7220 */ /* 0x000fe20000400000 */
[C---:B0-----:R-:W-:Y:S01]  /*2e70*/  FMUL R27, R14.reuse, R27 ;  /* 0x0000001b0e1b7220 */ /* 0x041fe20000400000 */
[----:B-1----:R-:W-:Y:S01]  /*2e80*/  FMUL R26, R14, R26 ;  /* 0x0000001a0e1a7220 */ /* 0x002fe20000400000 */
[----:B------:R-:W-:Y:S01]  /*2e90*/  FADD R5, R9, R6 ;  /* 0x0000000609057221 */ /* 0x000fe20000000000 */
[----:B------:R-:W-:Y:S01]  /*2ea0*/  FADD R4, R8, R28 ;  /* 0x0000001c08047221 */ /* 0x000fe20000000000 */
[----:B------:R-:W-:Y:S01]  /*2eb0*/  FADD R6, R10, R27 ;  /* 0x0000001b0a067221 */ /* 0x000fe20000000000 */
[----:B------:R-:W-:-:S05]  /*2ec0*/  FADD R7, R11, R26 ;  /* 0x0000001a0b077221 */ /* 0x000fca0000000000 */
[----:B------:R0:W-:Y:S01]  /*2ed0*/  STL.128 [R12+0x30], R4 ;  /* 0x000030040c007387 */ /* 0x0001e20000100c00 */
[----:B------:R-:W-:Y:S05]  /*2ee0*/  @P0 BRA `(.L_x_50) ;  /* 0xfffffff800c40947 */ /* 0x000fea000383ffff */
[----:B------:R-:W-:Y:S05]  /*2ef0*/  BSYNC.RECONVERGENT B2 ;  /* 0x0000000000027941 */ /* 0x000fea0003800200 */
.L_x_49:
[----:B0-----:R-:W-:-:S07]  /*2f00*/  MOV R5, R3 ;  /* 0x0000000300057202 */ /* 0x001fce0000000f00 */
.L_x_48:
[----:B------:R-:W-:Y:S05]  /*2f10*/  BSYNC.RECONVERGENT B1 ;  /* 0x0000000000017941 */ /* 0x000fea0003800200 */
.L_x_47:
[----:B------:R-:W-:Y:S04]  /*2f20*/  BSSY.RECONVERGENT B1, `(.L_x_51) ;  /* 0x000007c000017945 */ /* 0x000fe80003800200 */
[----:B------:R-:W-:Y:S05]  /*2f30*/  @!P1 BRA `(.L_x_52) ;  /* 0x0000000400e89947 */ /* 0x000fea0003800000 */
[----:B------:R-:W-:Y:S01]  /*2f40*/  IADD3 R4, PT, PT, R0, -0x1, RZ ;  /* 0xffffffff00047810 */ /* 0x000fe20007ffe0ff */
[----:B------:R-:W-:Y:S01]  /*2f50*/  BSSY.RECONVERGENT B2, `(.L_x_53) ;  /* 0x0000039000027945 */ /* 0x000fe20003800200 */
[----:B------:R-:W-:Y:S02]  /*2f60*/  ISETP.NE.AND P1, PT, R2, RZ, PT ;  /* 0x000000ff0200720c */ /* 0x000fe40003f25270 */
[----:B------:R-:W-:-:S13]  /*2f70*/  ISETP.GE.U32.AND P0, PT, R4, 0x7, PT ;  /* 0x000000070400780c */ /* 0x000fda0003f06070 */
[----:B------:R-:W-:Y:S05]  /*2f80*/  @!P0 BRA `(.L_x_54) ;  /* 0x0000000000d48947 */ /* 0x000fea0003800000 */
[----:B------:R-:W-:Y:S01]  /*2f90*/  LEA R6, R5, UR16, 0x2 ;  /* 0x0000001005067c11 */ /* 0x000fe2000f8e10ff */
[----:B------:R-:W0:Y:S04]  /*2fa0*/  LDCU UR5, c[0x0][0x3a4] ;  /* 0x00007480ff0577ac */ /* 0x000e280008000800 */
[----:B------:R-:W2:Y:S04]  /*2fb0*/  LDL R4, [R6] ;  /* 0x0000000006047983 */ /* 0x000ea80000100800 */
[----:B------:R-:W3:Y:S04]  /*2fc0*/  LDL R9, [R6+0x4] ;  /* 0x0000040006097983 */ /* 0x000ee80000100800 */
[----:B------:R-:W4:Y:S04]  /*2fd0*/  LDL R26, [R6+0x8] ;  /* 0x00000800061a7983 */ /* 0x000f280000100800 */
[----:B------:R-:W5:Y:S01]  /*2fe0*/  LDL R28, [R6+0xc] ;  /* 0x00000c00061c7983 */ /* 0x000f620000100800 */
[----:B0-----:R-:W-:-:S03]  /*2ff0*/  IMAD R8, R24, UR5, R5 ;  /* 0x0000000518087c24 */ /* 0x001fc6000f8e0205 */
[----:B------:R-:W5:Y:S02]  /*3000*/  LDL R10, [R6+0x14] ;  /* 0x00001400060a7983 */ /* 0x000f640000100800 */
[----:B------:R-:W-:Y:S02]  /*3010*/  LEA R7, R8, R21, 0x2 ;  /* 0x0000001508077211 */ /* 0x000fe400078e10ff */
[----:B------:R-:W5:Y:S04]  /*3020*/  LDL R12, [R6+0x1c] ;  /* 0x00001c00060c7983 */ /* 0x000f680000100800 */
[----:B------:R-:W0:Y:S04]  /*3030*/  LDS R11, [R7] ;  /* 0x00000000070b7984 */ /* 0x000e280000000800 */
[----:B------:R-:W5:Y:S04]  /*3040*/  LDL R8, [R6+0x10] ;  /* 0x0000100006087983 */ /* 0x000f680000100800 */
[----:B------:R-:W1:Y:S04]  /*3050*/  LDS R13, [R7+0x4] ;  /* 0x00000400070d7984 */ /* 0x000e680000000800 */
[----:B------:R-:W-:Y:S01]  /*3060*/  LDS R27, [R7+0x10] ;  /* 0x00001000071b7984 */ /* 0x000fe20000000800 */
[C---:B0-----:R-:W-:Y:S01]  /*3070*/  FMUL R11, R14.reuse, R11 ;  /* 0x0000000b0e0b7220 */ /* 0x041fe20000400000 */
[----:B-1----:R-:W-:Y:S01]  /*3080*/  FMUL R13, R14, R13 ;  /* 0x0000000d0e0d7220 */ /* 0x002fe20000400000 */
[----:B--2---:R-:W-:-:S04]  /*3090*/  FMUL R4, R15, R4 ;  /* 0x000000040f047220 */ /* 0x004fc80000400000 */
[----:B------:R-:W-:Y:S02]  /*30a0*/  FADD R11, R4, R11 ;  /* 0x0000000b040b7221 */ /* 0x000fe40000000000 */
[----:B------:R-:W2:Y:S01]  /*30b0*/  LDL R4, [R6+0x18] ;  /* 0x0000180006047983 */ /* 0x000ea20000100800 */
[----:B---3--:R-:W-:-:S04]  /*30c0*/  FMUL R9, R15, R9 ;  /* 0x000000090f097220 */ /* 0x008fc80000400000 */
[----:B------:R-:W-:Y:S02]  /*30d0*/  FADD R25, R9, R13 ;  /* 0x0000000d09197221 */ /* 0x000fe40000000000 */
[----:B------:R-:W0:Y:S01]  /*30e0*/  LDS R13, [R7+0x8] ;  /* 0x00000800070d7984 */ /* 0x000e220000000800 */
[----:B----4-:R-:W-:-:S03]  /*30f0*/  FMUL R26, R15, R26 ;  /* 0x0000001a0f1a7220 */ /* 0x010fc60000400000 */
[----:B------:R-:W-:Y:S04]  /*3100*/  STL [R6], R11 ;  /* 0x0000000b06007387 */ /* 0x000fe80000100800 */
[----:B------:R-:W-:Y:S04]  /*3110*/  STL [R6+0x4], R25 ;  /* 0x0000041906007387 */ /* 0x000fe80000100800 */
[----:B------:R-:W1:Y:S04]  /*3120*/  LDS R9, [R7+0xc] ;  /* 0x00000c0007097984 */ /* 0x000e680000000800 */
[----:B------:R-:W3:Y:S04]  /*3130*/  LDS R11, [R7+0x18] ;  /* 0x00001800070b7984 */ /* 0x000ee80000000800 */
[----:B------:R-:W4:Y:S01]  /*3140*/  LDS R25, [R7+0x1c] ;  /* 0x00001c0007197984 */ /* 0x000f220000000800 */
[----:B0-----:R-:W-:-:S04]  /*3150*/  FMUL R13, R14, R13 ;  /* 0x0000000d0e0d7220 */ /* 0x001fc80000400000 */
[----:B------:R-:W-:Y:S02]  /*3160*/  FADD R29, R26, R13 ;  /* 0x0000000d1a1d7221 */ /* 0x000fe40000000000 */
[----:B------:R-:W0:Y:S01]  /*3170*/  LDS R13, [R7+0x14] ;  /* 0x00001400070d7984 */ /* 0x000e220000000800 */
[C---:B-----5:R-:W-:Y:S01]  /*3180*/  FMUL R28, R15.reuse, R28 ;  /* 0x0000001c0f1c7220 */ /* 0x060fe20000400000 */
[C---:B------:R-:W-:Y:S01]  /*3190*/  FMUL R8, R15.reuse, R8 ;  /* 0x000000080f087220 */ /* 0x040fe20000400000 */
[C---:B------:R-:W-:Y:S01]  /*31a0*/  FMUL R27, R14.reuse, R27 ;  /* 0x0000001b0e1b7220 */ /* 0x040fe20000400000 */
[C---:B------:R-:W-:Y:S01]  /*31b0*/  FMUL R10, R15.reuse, R10 ;  /* 0x0000000a0f0a7220 */ /* 0x040fe20000400000 */
[----:B------:R-:W-:Y:S01]  /*31c0*/  FMUL R12, R15, R12 ;  /* 0x0000000c0f0c7220 */ /* 0x000fe20000400000 */
[C---:B-1----:R-:W-:Y:S01]  /*31d0*/  FMUL R9, R14.reuse, R9 ;  /* 0x000000090e097220 */ /* 0x042fe20000400000 */
[C---:B---3--:R-:W-:Y:S01]  /*31e0*/  FMUL R11, R14.reuse, R11 ;  /* 0x0000000b0e0b7220 */ /* 0x048fe20000400000 */
[----:B----4-:R-:W-:-:S02]  /*31f0*/  FMUL R25, R14, R25 ;  /* 0x000000190e197220 */ /* 0x010fc40000400000 */
[----:B------:R-:W-:Y:S01]  /*3200*/  FADD R9, R28, R9 ;  /* 0x000000091c097221 */ /* 0x000fe20000000000 */
[----:B------:R-:W-:Y:S01]  /*3210*/  FADD R27, R8, R27 ;  /* 0x0000001b081b7221 */ /* 0x000fe20000000000 */
[----:B------:R-:W-:Y:S01]  /*3220*/  FADD R25, R12, R25 ;  /* 0x000000190c197221 */ /* 0x000fe20000000000 */
[----:B------:R1:W-:Y:S04]  /*3230*/  STL [R6+0x8], R29 ;  /* 0x0000081d06007387 */ /* 0x0003e80000100800 */
[----:B------:R1:W-:Y:S04]  /*3240*/  STL [R6+0xc], R9 ;  /* 0x00000c0906007387 */ /* 0x0003e80000100800 */
[----:B------:R1:W-:Y:S04]  /*3250*/  STL [R6+0x10], R27 ;  /* 0x0000101b06007387 */ /* 0x0003e80000100800 */
[----:B------:R1:W-:Y:S01]  /*3260*/  STL [R6+0x1c], R25 ;  /* 0x00001c1906007387 */ /* 0x0003e20000100800 */
[----:B0-----:R-:W-:-:S04]  /*3270*/  FMUL R13, R14, R13 ;  /* 0x0000000d0e0d7220 */ /* 0x001fc80000400000 */
[----:B------:R-:W-:-:S05]  /*3280*/  FADD R13, R10, R13 ;  /* 0x0000000d0a0d7221 */ /* 0x000fca0000000000 */
[----:B------:R1:W-:Y:S01]  /*3290*/  STL [R6+0x14], R13 ;  /* 0x0000140d06007387 */ /* 0x0003e20000100800 */
[----:B------:R-:W-:Y:S01]  /*32a0*/  IADD3 R5, PT, PT, R5, 0x8, RZ ;  /* 0x0000000805057810 */ /* 0x000fe20007ffe0ff */
[----:B--2---:R-:W-:-:S04]  /*32b0*/  FMUL R4, R15, R4 ;  /* 0x000000040f047220 */ /* 0x004fc80000400000 */
[----:B------:R-:W-:-:S05]  /*32c0*/  FADD R11, R4, R11 ;  /* 0x0000000b040b7221 */ /* 0x000fca0000000000 */
[----:B------:R1:W-:Y:S02]  /*32d0*/  STL [R6+0x18], R11 ;  /* 0x0000180b06007387 */ /* 0x0003e40000100800 */
.L_x_54:
[----:B------:R-:W-:Y:S05]  /*32e0*/  BSYNC.RECONVERGENT B2 ;  /* 0x0000000000027941 */ /* 0x000fea0003800200 */
.L_x_53:
[----:B------:R-:W-:Y:S05]  /*32f0*/  @!P1 BRA `(.L_x_52) ;  /* 0x0000000000f89947 */ /* 0x000fea0003800000 */
[----:B------:R-:W-:Y:S01]  /*3300*/  VIADD R4, R2, 0xffffffff ;  /* 0xffffffff02047836 */ /* 0x000fe20000000000 */
[----:B------:R-:W-:Y:S01]  /*3310*/  BSSY.RECONVERGENT B2, `(.L_x_55) ;  /* 0x0000021000027945 */ /* 0x000fe20003800200 */
[----:B------:R-:W-:-:S03]  /*3320*/  ISETP.NE.AND P1, PT, R16, RZ, PT ;  /* 0x000000ff1000720c */ /* 0x000fc60003f25270 */
[----:B------:R-:W-:-:S13]  /*3330*/  ISETP.GE.U32.AND P0, PT, R4, 0x3, PT ;  /* 0x000000030400780c */ /* 0x000fda0003f06070 */
[----:B------:R-:W-:Y:S05]  /*3340*/  @!P0 BRA `(.L_x_56) ;  /* 0x0000000000748947 */ /* 0x000fea0003800000 */
[C---:B------:R-:W-:Y:S01]  /*3350*/  LEA R4, R5.reuse, UR16, 0x2 ;  /* 0x0000001005047c11 */ /* 0x040fe2000f8e10ff */
[----:B------:R-:W0:Y:S04]  /*3360*/  LDCU UR5, c[0x0][0x3a4] ;  /* 0x00007480ff0577ac */ /* 0x000e280008000800 */
[----:B------:R-:W2:Y:S04]  /*3370*/  LDL R12, [R4] ;  /* 0x00000000040c7983 */ /* 0x000ea80000100800 */
[----:B------:R-:W3:Y:S04]  /*3380*/  LDL R10, [R4+0x4] ;  /* 0x00000400040a7983 */ /* 0x000ee80000100800 */
[----:B------:R-:W4:Y:S04]  /*3390*/  LDL R8, [R4+0x8] ;  /* 0x0000080004087983 */ /* 0x000f280000100800 */
[----:B-1----:R-:W5:Y:S01]  /*33a0*/  LDL R6, [R4+0xc] ;  /* 0x00000c0004067983 */ /* 0x002f620000100800 */
[----:B0-----:R-:W-:Y:S01]  /*33b0*/  IMAD R26, R24, UR5, R5 ;  /* 0x00000005181a7c24 */ /* 0x001fe2000f8e0205 */
[----:B------:R-:W-:-:S04]  /*33c0*/  IADD3 R5, PT, PT, R5, 0x4, RZ ;  /* 0x0000000405057810 */ /* 0x000fc80007ffe0ff */
[----:B------:R-:W-:-:S05]  /*33d0*/  LEA R26, R26, R21, 0x2 ;  /* 0x000000151a1a7211 */ /* 0x000fca00078e10ff */
[----:B------:R-:W-:Y:S04]  /*33e0*/  LDS R25, [R26] ;  /* 0x000000001a197984 */ /* 0x000fe80000000800 */
[----:B------:R-:W0:Y:S04]  /*33f0*/  LDS R9, [R26+0x4] ;  /* 0x000004001a097984 */ /* 0x000e280000000800 */
[----:B------:R-:W1:Y:S04]  /*3400*/  LDS R11, [R26+0x8] ;  /* 0x000008001a0b7984 */ /* 0x000e680000000800 */
[----:B------:R-:W1:Y:S01]  /*3410*/  LDS R13, [R26+0xc] ;  /* 0x00000c001a0d7984 */ /* 0x000e620000000800 */
[C---:B0-----:R-:W-:Y:S01]  /*3420*/  FMUL R9, R14.reuse, R9 ;  /* 0x000000090e097220 */ /* 0x041fe20000400000 */
[C---:B-1----:R-:W-:Y:S01]  /*3430*/  FMUL R11, R14.reuse, R11 ;  /* 0x0000000b0e0b7220 */ /* 0x042fe20000400000 */
[C---:B------:R-:W-:Y:S01]  /*3440*/  FMUL R13, R14.reuse, R13 ;  /* 0x0000000d0e0d7220 */ /* 0x040fe20000400000 */
[C---:B--2---:R-:W-:Y:S01]  /*3450*/  FMUL R7, R15.reuse, R12 ;  /* 0x0000000c0f077220 */ /* 0x044fe20000400000 */
[----:B------:R-:W-:Y:S01]  /*3460*/  FMUL R12, R14, R25 ;  /* 0x000000190e0c7220 */ /* 0x000fe20000400000 */
[----:B---3--:R-:W-:-:S03]  /*3470*/  FMUL R10, R15, R10 ;  /* 0x0000000a0f0a7220 */ /* 0x008fc60000400000 */
[----:B------:R-:W-:Y:S01]  /*3480*/  FADD R7, R12, R7 ;  /* 0x000000070c077221 */ /* 0x000fe20000000000 */
[----:B----4-:R-:W-:Y:S01]  /*3490*/  FMUL R8, R15, R8 ;  /* 0x000000080f087220 */ /* 0x010fe20000400000 */
[----:B------:R-:W-:-:S03]  /*34a0*/  FADD R9, R9, R10 ;  /* 0x0000000a09097221 */ /* 0x000fc60000000000 */
[----:B------:R0:W-:Y:S01]  /*34b0*/  STL [R4], R7 ;  /* 0x0000000704007387 */ /* 0x0001e20000100800 */
[----:B-----5:R-:W-:Y:S01]  /*34c0*/  FMUL R6, R15, R6 ;  /* 0x000000060f067220 */ /* 0x020fe20000400000 */
[----:B------:R-:W-:Y:S02]  /*34d0*/  FADD R11, R11, R8 ;  /* 0x000000080b0b7221 */ /* 0x000fe40000000000 */
[----:B------:R0:W-:Y:S01]  /*34e0*/  STL [R4+0x4], R9 ;  /* 0x0000040904007387 */ /* 0x0001e20000100800 */
[----:B------:R-:W-:-:S03]  /*34f0*/  FADD R13, R13, R6 ;  /* 0x000000060d0d7221 */ /* 0x000fc60000000000 */
[----:B------:R0:W-:Y:S04]  /*3500*/  STL [R4+0x8], R11 ;  /* 0x0000080b04007387 */ /* 0x0001e80000100800 */
[----:B------:R0:W-:Y:S02]  /*3510*/  STL [R4+0xc], R13 ;  /* 0x00000c0d04007387 */ /* 0x0001e40000100800 */
.L_x_56:
[----:B------:R-:W-:Y:S05]  /*3520*/  BSYNC.RECONVERGENT B2 ;  /* 0x0000000000027941 */ /* 0x000fea0003800200 */
.L_x_55:
[----:B------:R-:W-:Y:S05]  /*3530*/  @!P1 BRA `(.L_x_52) ;  /* 0x0000000000689947 */ /* 0x000fea0003800000 */
[----:B0-----:R-:W-:Y:S01]  /*3540*/  LEA R4, R5, UR16, 0x2 ;  /* 0x0000001005047c11 */ /* 0x001fe2000f8e10ff */
[----:B------:R-:W0:Y:S04]  /*3550*/  LDCU UR5, c[0x0][0x3a4] ;  /* 0x00007480ff0577ac */ /* 0x000e280008000800 */
[----:B-1----:R-:W2:Y:S01]  /*3560*/  LDL R6, [R4] ;  /* 0x0000000004067983 */ /* 0x002ea20000100800 */
[----:B------:R-:W-:Y:S01]  /*3570*/  ISETP.NE.AND P0, PT, R16, 0x1, PT ;  /* 0x000000011000780c */ /* 0x000fe20003f05270 */
[----:B0-----:R-:W-:-:S05]  /*3580*/  IMAD R8, R24, UR5, R5 ;  /* 0x0000000518087c24 */ /* 0x001fca000f8e0205 */
[----:B------:R-:W-:-:S05]  /*3590*/  LEA R8, R8, R21, 0x2 ;  /* 0x0000001508087211 */ /* 0x000fca00078e10ff */
[----:B------:R-:W0:Y:S02]  /*35a0*/  LDS R5, [R8] ;  /* 0x0000000008057984 */ /* 0x000e240000000800 */
[----:B0-----:R-:W-:Y:S01]  /*35b0*/  FMUL R5, R14, R5 ;  /* 0x000000050e057220 */ /* 0x001fe20000400000 */
[----:B--2---:R-:W-:-:S04]  /*35c0*/  FMUL R6, R15, R6 ;  /* 0x000000060f067220 */ /* 0x004fc80000400000 */
[----:B------:R-:W-:-:S05]  /*35d0*/  FADD R5, R6, R5 ;  /* 0x0000000506057221 */ /* 0x000fca0000000000 */
[----:B------:R2:W-:Y:S01]  /*35e0*/  STL [R4], R5 ;  /* 0x0000000504007387 */ /* 0x0005e20000100800 */
[----:B------:R-:W-:Y:S05]  /*35f0*/  @!P0 BRA `(.L_x_52) ;  /* 0x0000000000388947 */ /* 0x000fea0003800000 */
[----:B------:R-:W2:Y:S01]  /*3600*/  LDL R6, [R4+0x4] ;  /* 0x0000040004067983 */ /* 0x000ea20000100800 */
[----:B------:R-:W-:-:S03]  /*3610*/  ISETP.NE.AND P0, PT, R16, 0x2, PT ;  /* 0x000000021000780c */ /* 0x000fc60003f05270 */
[----:B------:R-:W0:Y:S01]  /*3620*/  LDS R7, [R8+0x4] ;  /* 0x0000040008077984 */ /* 0x000e220000000800 */
[----:B--2---:R-:W-:Y:S01]  /*3630*/  FMUL R5, R15, R6 ;  /* 0x000000060f057220 */ /* 0x004fe20000400000 */
[----:B0-----:R-:W-:-:S04]  /*3640*/  FMUL R6, R14, R7 ;  /* 0x000000070e067220 */ /* 0x001fc80000400000 */
[----:B------:R-:W-:-:S05]  /*3650*/  FADD R5, R5, R6 ;  /* 0x0000000605057221 */ /* 0x000fca0000000000 */
[----:B------:R3:W-:Y:S01]  /*3660*/  STL [R4+0x4], R5 ;  /* 0x0000040504007387 */ /* 0x0007e20000100800 */
[----:B------:R-:W-:Y:S05]  /*3670*/  @!P0 BRA `(.L_x_52) ;  /* 0x0000000000188947 */ /* 0x000fea0003800000 */
[----:B------:R-:W2:Y:S04]  /*3680*/  LDL R6, [R4+0x8] ;  /* 0x0000080004067983 */ /* 0x000ea80000100800 */
[----:B---3--:R-:W0:Y:S02]  /*3690*/  LDS R5, [R8+0x8] ;  /* 0x0000080008057984 */ /* 0x008e240000000800 */
[----:B0-----:R-:W-:Y:S01]  /*36a0*/  FMUL R14, R14, R5 ;  /* 0x000000050e0e7220 */ /* 0x001fe20000400000 */
[----:B--2---:R-:W-:-:S04]  /*36b0*/  FMUL R15, R15, R6 ;  /* 0x000000060f0f7220 */ /* 0x004fc80000400000 */
[----:B------:R-:W-:-:S05]  /*36c0*/  FADD R15, R15, R14 ;  /* 0x0000000e0f0f7221 */ /* 0x000fca0000000000 */
[----:B------:R4:W-:Y:S02]  /*36d0*/  STL [R4+0x8], R15 ;  /* 0x0000080f04007387 */ /* 0x0009e40000100800 */
.L_x_52:
[----:B------:R-:W-:Y:S05]  /*36e0*/  BSYNC.RECONVERGENT B1 ;  /* 0x0000000000017941 */ /* 0x000fea0003800200 */
.L_x_51:
[----:B0-234-:R-:W-:Y:S02]  /*36f0*/  VIMNMX R4, PT, PT, R19, 0x20, PT ;  /* 0x0000002013047848 */ /* 0x01dfe40003fe0100 */
[----:B------:R-:W-:Y:S02]  /*3700*/  IADD3 R24, PT, PT, R24, 0x1, RZ ;  /* 0x0000000118187810 */ /* 0x000fe40007ffe0ff */
[----:B------:R-:W-:-:S04]  /*3710*/  VIMNMX R5, PT, PT, R4, 0x1, !PT ;  /* 0x0000000104057848 */ /* 0x000fc80007fe0100 */
[----:B------:R-:W-:-:S13]  /*3720*/  ISETP.NE.AND P0, PT, R24, R5, PT ;  /* 0x000000051800720c */ /* 0x000fda0003f05270 */
[----:B------:R-:W-:Y:S05]  /*3730*/  @!P0 BRA `(.L_x_35) ;  /* 0x00000004002c8947 */ /* 0x000fea0003800000 */
[----:B------:R-:W-:Y:S05]  /*3740*/  BRA `(.L_x_57) ;  /* 0xffffffe400bc7947 */ /* 0x000fea000383ffff */
.L_x_36:
[----:B------:R-:W0:Y:S01]  /*3750*/  LDCU UR5, c[0x0][0x3a8] ;  /* 0x00007500ff0577ac */ /* 0x000e220008000800 */
[C---:B------:R-:W-:Y:S02]  /*3760*/  ISETP.GE.AND P0, PT, R19.reuse, 0x4, PT ;  /* 0x000000041300780c */ /* 0x040fe40003f06270 */
[----:B-1----:R-:W-:-:S04]  /*3770*/  VIMNMX R4, PT, PT, R19, 0x20, PT ;  /* 0x0000002013047848 */ /* 0x002fc80003fe0100 */
[----:B------:R-:W-:-:S04]  /*3780*/  VIMNMX R4, PT, PT, R4, 0x1, !PT ;  /* 0x0000000104047848 */ /* 0x000fc80007fe0100 */
[----:B------:R-:W-:Y:S01]  /*3790*/  LOP3.LUT R12, R4, 0x3, RZ, 0xc0, !PT ;  /* 0x00000003040c7812 */ /* 0x000fe200078ec0ff */
[----:B0-----:R-:W-:Y:S02]  /*37a0*/  FMUL R5, RZ, UR5 ;  /* 0x00000005ff057c20 */ /* 0x001fe40008400000 */
[----:B------:R-:W-:Y:S05]  /*37b0*/  @!P0 BRA `(.L_x_58) ;  /* 0x0000000000888947 */ /* 0x000fea0003800000 */
[----:B------:R-:W-:Y:S01]  /*37c0*/  LOP3.LUT R4, R4, 0x3c, RZ, 0xc0, !PT ;  /* 0x0000003c04047812 */ /* 0x000fe200078ec0ff */
[----:B----4-:R-:W-:Y:S01]  /*37d0*/  IMAD.MOV.U32 R6, RZ, RZ, R20 ;  /* 0x000000ffff067224 */ /* 0x010fe200078e0014 */
[----:B------:R-:W-:-:S06]  /*37e0*/  UMOV UR5, URZ ;  /* 0x000000ff00057c82 */ /* 0x000fcc0008000000 */
.L_x_59:
[----:B------:R-:W-:Y:S01]  /*37f0*/  FMNMX R20, R5, R6, !PT ;  /* 0x0000000605147209 */ /* 0x000fe20007800000 */
[----:B------:R-:W-:-:S04]  /*3800*/  UIADD3 UR5, UPT, UPT, UR5, 0x4, URZ ;  /* 0x0000000405057890 */ /* 0x000fc8000fffe0ff */
[C---:B------:R-:W-:Y:S01]  /*3810*/  FADD R6, -R20.reuse, R6 ;  /* 0x0000000614067221 */ /* 0x040fe20000000100 */
[--C-:B------:R-:W-:Y:S01]  /*3820*/  FADD R7, R5, -R20.reuse ;  /* 0x8000001405077221 */ /* 0x100fe20000000000 */
[----:B------:R-:W-:Y:S02]  /*3830*/  FADD R9, R20, -R20 ;  /* 0x8000001414097221 */ /* 0x000fe40000000000 */
[----:B------:R-:W-:Y:S01]  /*3840*/  FMUL R6, R6, 1.4426950216293334961 ;  /* 0x3fb8aa3b06067820 */ /* 0x000fe20000400000 */
[----:B------:R-:W-:Y:S01]  /*3850*/  FMUL R8, R7, 1.4426950216293334961 ;  /* 0x3fb8aa3b07087820 */ /* 0x000fe20000400000 */
[----:B------:R-:W-:-:S03]  /*3860*/  FMUL R10, R9, 1.4426950216293334961 ;  /* 0x3fb8aa3b090a7820 */ /* 0x000fc60000400000 */
[----:B------:R-:W-:Y:S02]  /*3870*/  FSETP.GEU.AND P0, PT, R6, -126, PT ;  /* 0xc2fc00000600780b */ /* 0x000fe40003f0e000 */
[----:B------:R-:W-:Y:S02]  /*3880*/  FSETP.GEU.AND P1, PT, R8, -126, PT ;  /* 0xc2fc00000800780b */ /* 0x000fe40003f2e000 */
[----:B------:R-:W-:-:S09]  /*3890*/  FSETP.GEU.AND P2, PT, R10, -126, PT ;  /* 0xc2fc00000a00780b */ /* 0x000fd20003f4e000 */
[----:B------:R-:W-:Y:S02]  /*38a0*/  @!P0 FMUL R6, R6, 0.5 ;  /* 0x3f00000006068820 */ /* 0x000fe40000400000 */
[----:B------:R-:W-:Y:S02]  /*38b0*/  @!P1 FMUL R8, R8, 0.5 ;  /* 0x3f00000008089820 */ /* 0x000fe40000400000 */
[----:B------:R0:W1:Y:S01]  /*38c0*/  MUFU.EX2 R7, R6 ;  /* 0x0000000600077308 */ /* 0x0000620000000800 */
[----:B------:R-:W-:-:S07]  /*38d0*/  @!P2 FMUL R10, R10, 0.5 ;  /* 0x3f0000000a0aa820 */ /* 0x000fce0000400000 */
[----:B------:R-:W2:Y:S01]  /*38e0*/  MUFU.EX2 R9, R8 ;  /* 0x0000000800097308 */ /* 0x000ea20000000800 */
[----:B0-----:R-:W-:-:S07]  /*38f0*/  MOV R6, R20 ;  /* 0x0000001400067202 */ /* 0x001fce0000000f00 */
[----:B------:R-:W0:Y:S01]  /*3900*/  MUFU.EX2 R11, R10 ;  /* 0x0000000a000b7308 */ /* 0x000e220000000800 */
[----:B-1----:R-:W-:Y:S01]  /*3910*/  @!P0 FMUL R7, R7, R7 ;  /* 0x0000000707078220 */ /* 0x002fe20000400000 */
[----:B------:R-:W-:-:S03]  /*3920*/  ISETP.NE.AND P0, PT, R4, UR5, PT ;  /* 0x0000000504007c0c */ /* 0x000fc6000bf05270 */
[----:B------:R-:W-:Y:S01]  /*3930*/  FMUL R22, R7, R22 ;  /* 0x0000001607167220 */ /* 0x000fe20000400000 */
[----:B--2---:R-:W-:-:S04]  /*3940*/  @!P1 FMUL R9, R9, R9 ;  /* 0x0000000909099220 */ /* 0x004fc80000400000 */
[----:B------:R-:W-:Y:S01]  /*3950*/  FADD R22, R9, R22 ;  /* 0x0000001609167221 */ /* 0x000fe20000000000 */
[----:B0-----:R-:W-:-:S04]  /*3960*/  @!P2 FMUL R11, R11, R11 ;  /* 0x0000000b0b0ba220 */ /* 0x001fc80000400000 */
[----:B------:R-:W-:-:S04]  /*3970*/  FMUL R22, R22, R11 ;  /* 0x0000000b16167220 */ /* 0x000fc80000400000 */
[----:B------:R-:W-:-:S04]  /*3980*/  FADD R22, R9, R22 ;  /* 0x0000001609167221 */ /* 0x000fc80000000000 */
[----:B------:R-:W-:-:S04]  /*3990*/  FMUL R22, R11, R22 ;  /* 0x000000160b167220 */ /* 0x000fc80000400000 */
[----:B------:R-:W-:-:S04]  /*39a0*/  FADD R22, R9, R22 ;  /* 0x0000001609167221 */ /* 0x000fc80000000000 */
[----:B------:R-:W-:-:S04]  /*39b0*/  FMUL R22, R11, R22 ;  /* 0x000000160b167220 */ /* 0x000fc80000400000 */
[----:B------:R-:W-:Y:S01]  /*39c0*/  FADD R22, R9, R22 ;  /* 0x0000001609167221 */ /* 0x000fe20000000000 */
[----:B------:R-:W-:Y:S06]  /*39d0*/  @P0 BRA `(.L_x_59) ;  /* 0xfffffffc00840947 */ /* 0x000fec000383ffff */
.L_x_58:
[----:B------:R-:W-:-:S13]  /*39e0*/  ISETP.NE.AND P0, PT, R12, RZ, PT ;  /* 0x000000ff0c00720c */ /* 0x000fda0003f05270 */
[----:B------:R-:W-:Y:S05]  /*39f0*/  @!P0 BRA `(.L_x_35) ;  /* 0x00000000007c8947 */ /* 0x000fea0003800000 */
[----:B----4-:R-:W-:-:S05]  /*3a00*/  FMNMX R8, R5, R20, !PT ;  /* 0x0000001405087209 */ /* 0x010fca0007800000 */
[--C-:B------:R-:W-:Y:S01]  /*3a10*/  FADD R4, R20, -R8.reuse ;  /* 0x8000000814047221 */ /* 0x100fe20000000000 */
[----:B------:R-:W-:Y:S01]  /*3a20*/  FADD R5, R5, -R8 ;  /* 0x8000000805057221 */ /* 0x000fe20000000000 */
[----:B------:R-:W-:Y:S02]  /*3a30*/  MOV R20, R8 ;  /* 0x0000000800147202 */ /* 0x000fe40000000f00 */
[----:B------:R-:W-:Y:S01]  /*3a40*/  FMUL R4, R4, 1.4426950216293334961 ;  /* 0x3fb8aa3b04047820 */ /* 0x000fe20000400000 */
[----:B------:R-:W-:-:S04]  /*3a50*/  FMUL R6, R5, 1.4426950216293334961 ;  /* 0x3fb8aa3b05067820 */ /* 0x000fc80000400000 */
[----:B------:R-:W-:Y:S02]  /*3a60*/  FSETP.GEU.AND P0, PT, R4, -126, PT ;  /* 0xc2fc00000400780b */ /* 0x000fe40003f0e000 */
[----:B------:R-:W-:-:S11]  /*3a70*/  FSETP.GEU.AND P1, PT, R6, -126, PT ;  /* 0xc2fc00000600780b */ /* 0x000fd60003f2e000 */
[----:B------:R-:W-:Y:S02]  /*3a80*/  @!P0 FMUL R4, R4, 0.5 ;  /* 0x3f00000004048820 */ /* 0x000fe40000400000 */
[----:B------:R-:W-:Y:S02]  /*3a90*/  @!P1 FMUL R6, R6, 0.5 ;  /* 0x3f00000006069820 */ /* 0x000fe40000400000 */
[----:B------:R-:W0:Y:S08]  /*3aa0*/  MUFU.EX2 R5, R4 ;  /* 0x0000000400057308 */ /* 0x000e300000000800 */
[----:B------:R-:W1:Y:S01]  /*3ab0*/  MUFU.EX2 R7, R6 ;  /* 0x0000000600077308 */ /* 0x000e620000000800 */
[----:B0-----:R-:W-:Y:S01]  /*3ac0*/  @!P0 FMUL R5, R5, R5 ;  /* 0x0000000505058220 */ /* 0x001fe20000400000 */
[----:B------:R-:W-:-:S03]  /*3ad0*/  ISETP.NE.AND P0, PT, R12, 0x1, PT ;  /* 0x000000010c00780c */ /* 0x000fc60003f05270 */
[----:B------:R-:W-:Y:S01]  /*3ae0*/  FMUL R22, R22, R5 ;  /* 0x0000000516167220 */ /* 0x000fe20000400000 */
[----:B-1----:R-:W-:-:S04]  /*3af0*/  @!P1 FMUL R7, R7, R7 ;  /* 0x0000000707079220 */ /* 0x002fc80000400000 */
[----:B------:R-:W-:-:S05]  /*3b00*/  FADD R22, R7, R22 ;  /* 0x0000001607167221 */ /* 0x000fca0000000000 */
[----:B------:R-:W-:Y:S05]  /*3b10*/  @!P0 BRA `(.L_x_35) ;  /* 0x0000000000348947 */ /* 0x000fea0003800000 */
[----:B------:R-:W-:Y:S01]  /*3b20*/  FADD R4, R8, -R8 ;  /* 0x8000000808047221 */ /* 0x000fe20000000000 */
[----:B------:R-:W-:Y:S02]  /*3b30*/  ISETP.NE.AND P1, PT, R12, 0x2, PT ;  /* 0x000000020c00780c */ /* 0x000fe40003f25270 */
[----:B------:R-:W-:Y:S01]  /*3b40*/  MOV R20, R8 ;  /* 0x0000000800147202 */ /* 0x000fe20000000f00 */
[----:B------:R-:W-:-:S05]  /*3b50*/  FMUL R4, R4, 1.4426950216293334961 ;  /* 0x3fb8aa3b04047820 */ /* 0x000fca0000400000 */
[----:B------:R-:W-:-:S05]  /*3b60*/  FSETP.GEU.AND P0, PT, R4, -126, PT ;  /* 0xc2fc00000400780b */ /* 0x000fca0003f0e000 */
[----:B------:R-:W-:-:S08]  /*3b70*/  @P1 MOV R20, R8 ;  /* 0x0000000800141202 */ /* 0x000fd00000000f00 */
[----:B------:R-:W-:-:S04]  /*3b80*/  @!P0 FMUL R4, R4, 0.5 ;  /* 0x3f00000004048820 */ /* 0x000fc80000400000 */
[----:B------:R-:W0:Y:S02]  /*3b90*/  MUFU.EX2 R5, R4 ;  /* 0x0000000400057308 */ /* 0x000e240000000800 */
[----:B0-----:R-:W-:-:S04]  /*3ba0*/  @!P0 FMUL R5, R5, R5 ;  /* 0x0000000505058220 */ /* 0x001fc80000400000 */
[----:B------:R-:W-:-:S04]  /*3bb0*/  FMUL R22, R22, R5 ;  /* 0x0000000516167220 */ /* 0x000fc80000400000 */
[----:B------:R-:W-:-:S04]  /*3bc0*/  FADD R22, R7, R22 ;  /* 0x0000001607167221 */ /* 0x000fc80000000000 */
[----:B------:R-:W-:-:S04]  /*3bd0*/  @P1 FMUL R6, R22, R5 ;  /* 0x0000000516061220 */ /* 0x000fc80000400000 */
[----:B------:R-:W-:-:S07]  /*3be0*/  @P1 FADD R22, R7, R6 ;  /* 0x0000000607161221 */ /* 0x000fce0000000000 */
.L_x_35:
[----:B------:R-:W-:Y:S05]  /*3bf0*/  BSYNC.RECONVERGENT B0 ;  /* 0x0000000000007941 */ /* 0x000fea0003800200 */
.L_x_34:
[----:B------:R-:W-:Y:S01]  /*3c00*/  BAR.SYNC.DEFER_BLOCKING 0x0 ;  /* 0x0000000000007b1d */ /* 0x000fe20000010000 */
[----:B------:R-:W-:-:S05]  /*3c10*/  VIADD R19, R19, 0xffffffe0 ;  /* 0xffffffe013137836 */ /* 0x000fca0000000000 */
[----:B------:R-:W-:Y:S05]  /*3c20*/  BRA.U UP0, `(.L_x_60) ;  /* 0xffffffd500987547 */ /* 0x000fea000b83ffff */
.L_x_18:
[----:B------:R-:W3:Y:S02]  /*3c30*/  LDCU UR5, c[0x0][0x3a0] ;  /* 0x00007400ff0577ac */ /* 0x000ee40008000800 */
[----:B---3--:R-:W-:-:S13]  /*3c40*/  ISETP.GE.AND P0, PT, R23, UR5, PT ;  /* 0x0000000517007c0c */ /* 0x008fda000bf06270 */
[----:B------:R-:W-:Y:S05]  /*3c50*/  @P0 EXIT ;  /* 0x000000000000094d */ /* 0x000fea0003800000 */
[----:B-1----:R-:W1:Y:S01]  /*3c60*/  LDC R4, c[0x0][0x3a4] ;  /* 0x0000e900ff047b82 */ /* 0x002e620000000800 */
[----:B------:R-:W-:-:S05]  /*3c70*/  FADD R22, R22, 9.9999999747524270788e-07 ;  /* 0x358637bd16167421 */ /* 0x000fca0000000000 */
[----:B------:R-:W-:-:S05]  /*3c80*/  F2FP.F16.F32.PACK_AB R22, RZ, R22 ;  /* 0x00000016ff16723e */ /* 0x000fca00000000ff */
[----:B------:R-:W-:-:S04]  /*3c90*/  HADD2.F32 R22, -RZ, R22.H0_H0 ;  /* 0x20000016ff167230 */ /* 0x000fc80000004100 */
[----:B0-----:R-:W0:Y:S01]  /*3ca0*/  MUFU.RCP R3, R22 ;  /* 0x0000001600037308 */ /* 0x001e220000001000 */
[----:B-1----:R-:W-:Y:S02]  /*3cb0*/  ISETP.GE.AND P0, PT, R4, 0x1, PT ;  /* 0x000000010400780c */ /* 0x002fe40003f06270 */
[----:B0-----:R-:W-:-:S11]  /*3cc0*/  F2FP.F16.F32.PACK_AB R0, RZ, R3 ;  /* 0x00000003ff00723e */ /* 0x001fd600000000ff */
[----:B------:R-:W-:Y:S05]  /*3cd0*/  @!P0 EXIT ;  /* 0x000000000000894d */ /* 0x000fea0003800000 */
[C---:B------:R-:W-:Y:S01]  /*3ce0*/  HSETP2.GEU.AND P1, PT, |R0|.reuse.H0_H0, 8.523464202880859375e-06, 8.523464202880859375e-06, PT ;  /* 0x008f008f00007434 */ /* 0x040fe20003f2ea00 */
[----:B------:R-:W0:Y:S01]  /*3cf0*/  LDCU.64 UR6, c[0x0][0x398] ;  /* 0x00007300ff0677ac */ /* 0x000e220008000a00 */
[----:B------:R-:W-:Y:S01]  /*3d00*/  HSETP2.GT.AND P0, PT, |R0|.H0_H0, RZ.H0_H0, PT ;  /* 0x200000ff00007234 */ /* 0x000fe20003f04a00 */
[----:B------:R-:W-:Y:S01]  /*3d10*/  IMAD R23, R23, R4, RZ ;  /* 0x0000000417177224 */ /* 0x000fe200078e02ff */
[----:B------:R-:W1:Y:S03]  /*3d20*/  LDCU.64 UR4, c[0x0][0x398] ;  /* 0x00007300ff0477ac */ /* 0x000e660008000a00 */
[----:B------:R-:W-:Y:S01]  /*3d30*/  PLOP3.LUT P0, PT, P1, P0, PT, 0xf2, 0x2f ;  /* 0x00000000002f781c */ /* 0x000fe20000f01e72 */
[----:B------:R-:W-:Y:S01]  /*3d40*/  USHF.R.S32.HI UR12, URZ, 0x1f, UR10 ;  /* 0x0000001fff0c7899 */ /* 0x000fe2000801140a */
[----:B------:R-:W3:Y:S01]  /*3d50*/  LDCU.U16 UR20, c[0x0][0x3a4] ;  /* 0x00007480ff1477ac */ /* 0x000ee20008000400 */
[----:B------:R-:W-:-:S02]  /*3d60*/  UIADD3 UR19, UPT, UPT, UR17, 0x220, URZ ;  /* 0x0000022011137890 */ /* 0x000fc4000fffe0ff */
[----:B0-----:R-:W-:-:S08]  /*3d70*/  UIMAD.WIDE UR6, UR10, 0x4, UR6 ;  /* 0x000000040a0678a5 */ /* 0x001fd0000f8e0206 */
[----:B--2---:R-:W-:Y:S01]  /*3d80*/  @!P0 FFMA R2, -R22, R3, 1 ;  /* 0x3f80000016028423 */ /* 0x004fe20000000103 */
[----:B-1----:R-:W-:-:S03]  /*3d90*/  ULEA UR11, UP0, UR10, UR4, 0x2 ;  /* 0x000000040a0b7291 */ /* 0x002fc6000f8010ff */
[--C-:B------:R-:W-:Y:S01]  /*3da0*/  @!P0 FFMA R2, R3, R2, R3.reuse ;  /* 0x0000000203028223 */ /* 0x100fe20000000003 */
[----:B------:R-:W-:Y:S01]  /*3db0*/  UIADD3 UR13, UP1, UPT, UR6, 0x20, URZ ;  /* 0x00000020060d7890 */ /* 0x000fe2000ff3e0ff */
[----:B------:R-:W-:Y:S01]  /*3dc0*/  PRMT R3, RZ, 0x7610, R3 ;  /* 0x00007610ff037816 */ /* 0x000fe20000000003 */
[----:B------:R-:W-:Y:S02]  /*3dd0*/  ULEA.HI.X UR12, UR10, UR5, UR12, 0x2, UP0 ;  /* 0x000000050a0c7291 */ /* 0x000fe400080f140c */
[----:B------:R-:W-:Y:S01]  /*3de0*/  @!P0 F2FP.F16.F32.PACK_AB R0, RZ, R2 ;  /* 0x00000002ff00823e */ /* 0x000fe200000000ff */
[----:B------:R-:W-:Y:S01]  /*3df0*/  UIADD3.X UR18, UPT, UPT, URZ, UR7, URZ, UP1, !UPT ;  /* 0x00000007ff127290 */ /* 0x000fe20008ffe4ff */
[----:B------:R-:W-:Y:S01]  /*3e00*/  PRMT R2, RZ, 0x7610, R2 ;  /* 0x00007610ff027816 */ /* 0x000fe20000000002 */
[----:B------:R-:W-:Y:S01]  /*3e10*/  UMOV UR4, URZ ;  /* 0x000000ff00047c82 */ /* 0x000fe20008000000 */
[----:B------:R-:W-:Y:S01]  /*3e20*/  UMOV UR5, URZ ;  /* 0x000000ff00057c82 */ /* 0x000fe20008000000 */
[----:B---3--:R-:W-:-:S08]  /*3e30*/  HADD2.F32 R0, -RZ, R0.H0_H0 ;  /* 0x20000000ff007230 */ /* 0x008fd00000004100 */
.L_x_66:
[----:B0-----:R-:W0:Y:S01]  /*3e40*/  LDCU UR17, c[0x0][0x3a4] ;  /* 0x00007480ff1177ac */ /* 0x001e220008000800 */
[----:B------:R-:W-:-:S04]  /*3e50*/  UIADD3 UR8, UPT, UPT, UR5, 0x3, URZ ;  /* 0x0000000305087890 */ /* 0x000fc8000fffe0ff */
[----:B0-----:R-:W-:-:S06]  /*3e60*/  UISETP.GE.AND UP0, UPT, UR8, UR17, UPT ;  /* 0x000000110800728c */ /* 0x001fcc000bf06270 */
[----:B------:R-:W-:-:S05]  /*3e70*/  PLOP3.LUT P0, PT, PT, PT, UP0, 0x80, 0x8 ;  /* 0x000000000008781c */ /* 0x000fca0003f0f008 */
[----:B------:R-:W-:-:S09]  /*3e80*/  @!UP0 ULEA UR8, UR5, UR16, 0x2 ;  /* 0x0000001005088291 */ /* 0x000fd2000f8e10ff */
[----:B-1-34-:R-:W2:Y:S01]  /*3e90*/  @!P0 LDL.128 R4, [UR8] ;  /* 0x00000008ff048983 */ /* 0x01aea20008100c00 */
[----:B------:R-:W-:Y:S01]  /*3ea0*/  @!UP0 UMOV UR8, UR11 ;  /* 0x0000000b00088c82 */ /* 0x000fe20008000000 */
[----:B------:R-:W-:Y:S01]  /*3eb0*/  @!UP0 UMOV UR9, UR12 ;  /* 0x0000000c00098c82 */ /* 0x000fe20008000000 */
[----:B------:R-:W-:Y:S02]  /*3ec0*/  @!P0 IADD3 R11, PT, PT, R23, UR5, RZ ;  /* 0x00000005170b8c10 */ /* 0x000fe4000fffe0ff */
[----:B------:R-:W-:Y:S02]  /*3ed0*/  MOV R8, UR8 ;  /* 0x0000000800087c02 */ /* 0x000fe40008000f00 */
[----:B------:R-:W-:-:S03]  /*3ee0*/  MOV R9, UR9 ;  /* 0x0000000900097c02 */ /* 0x000fc60008000f00 */
[----:B------:R-:W-:-:S04]  /*3ef0*/  @!P0 IMAD.WIDE.U32 R8, R11, 0x4, R8 ;  /* 0x000000040b088825 */ /* 0x000fc800078e0008 */
[C---:B--2---:R-:W-:Y:S01]  /*3f00*/  @!P0 FMUL R4, R0.reuse, R4 ;  /* 0x0000000400048220 */ /* 0x044fe20000400000 */
[C---:B------:R-:W-:Y:S01]  /*3f10*/  @!P0 FMUL R5, R0.reuse, R5 ;  /* 0x0000000500058220 */ /* 0x040fe20000400000 */
[C---:B------:R-:W-:Y:S01]  /*3f20*/  @!P0 FMUL R6, R0.reuse, R6 ;  /* 0x0000000600068220 */ /* 0x040fe20000400000 */
[----:B------:R-:W-:-:S05]  /*3f30*/  @!P0 FMUL R7, R0, R7 ;  /* 0x0000000700078220 */ /* 0x000fca0000400000 */
[----:B------:R0:W-:Y:S01]  /*3f40*/  @!P0 STG.E.128 desc[UR14][R8.64], R4 ;  /* 0x0000000408008986 */ /* 0x0001e2000c101d0e */
[----:B------:R-:W-:Y:S05]  /*3f50*/  BRA.U !UP0, `(.L_x_61) ;  /* 0x00000009085c7547 */ /* 0x000fea000b800000 */
[----:B------:R-:W-:-:S04]  /*3f60*/  UIMAD UR9, UR4, -0x4, UR17 ;  /* 0xfffffffc040978a4 */ /* 0x000fc8000f8e0211 */
[----:B------:R-:W-:Y:S02]  /*3f70*/  UIADD3 UR8, UPT, UPT, UR9, -0x1, URZ ;  /* 0xffffffff09087890 */ /* 0x000fe4000fffe0ff */
[----:B------:R-:W-:Y:S02]  /*3f80*/  ULOP3.LUT UP0, URZ, UR9, 0xf, URZ, 0xc0, !UPT ;  /* 0x0000000f09ff7892 */ /* 0x000fe4000f80c0ff */
[----:B------:R-:W-:-:S03]  /*3f90*/  UISETP.GE.U32.AND UP1, UPT, UR8, 0xf, UPT ;  /* 0x0000000f0800788c */ /* 0x000fc6000bf26070 */
[----:B------:R-:W-:-:S06]  /*3fa0*/  UMOV UR8, UR5 ;  /* 0x0000000500087c82 */ /* 0x000fcc0008000000 */
[----:B------:R-:W-:Y:S05]  /*3fb0*/  BRA.U !UP1, `(.L_x_62) ;  /* 0x0000000109e87547 */ /* 0x000fea000b800000 */
[C---:B------:R-:W-:Y:S01]  /*3fc0*/  IADD3 R25, P0, PT, R23.reuse, UR5, RZ ;  /* 0x0000000517197c10 */ /* 0x040fe2000ff1e0ff */
[----:B------:R-:W-:Y:S01]  /*3fd0*/  IMAD.MOV.U32 R21, RZ, RZ, 0x4 ;  /* 0x00000004ff157424 */ /* 0x000fe200078e00ff */
[----:B------:R-:W-:Y:S01]  /*3fe0*/  IADD3 R20, PT, PT, R23, UR5, RZ ;  /* 0x0000000517147c10 */ /* 0x000fe2000fffe0ff */
[----:B------:R-:W-:Y:S01]  /*3ff0*/  ULOP3.LUT UR8, UR9, 0xfffffff0, URZ, 0xc0, !UPT ;  /* 0xfffffff009087892 */ /* 0x000fe2000f8ec0ff */
[C---:B------:R-:W-:Y:S01]  /*4000*/  LEA R22, P1, R25.reuse, UR13, 0x2 ;  /* 0x0000000d19167c11 */ /* 0x040fe2000f8210ff */
[----:B------:R-:W-:Y:S01]  /*4010*/  UIMAD UR10, UR5, 0x4, UR19 ;  /* 0x00000004050a78a4 */ /* 0x000fe2000f8e0213 */
[----:B0-----:R-:W-:Y:S01]  /*4020*/  IADD3.X R4, PT, PT, RZ, RZ, RZ, P0, !PT ;  /* 0x000000ffff047210 */ /* 0x001fe200007fe4ff */
[----:B------:R-:W-:Y:S01]  /*4030*/  IMAD.WIDE.U32 R20, R20, R21, UR6 ;  /* 0x0000000614147e25 */ /* 0x000fe2000f8e0015 */
[----:B------:R-:W-:Y:S02]  /*4040*/  UIADD3 UR9, UPT, UPT, -UR8, URZ, URZ ;  /* 0x000000ff08097290 */ /* 0x000fe4000fffe1ff */
[----:B------:R-:W-:Y:S01]  /*4050*/  LEA.HI.X R25, R25, UR18, R4, 0x2, P1 ;  /* 0x0000001219197c11 */ /* 0x000fe200088f1404 */
[----:B------:R-:W-:-:S09]  /*4060*/  UMOV UR8, UR5 ;  /* 0x0000000500087c82 */ /* 0x000fd20008000000 */
.L_x_63:
[----:B------:R-:W2:Y:S04]  /*4070*/  LDL.128 R4, [UR10+-0x20] ;  /* 0xffffe00aff047983 */ /* 0x000ea80008100c00 */
[----:B------:R-:W3:Y:S04]  /*4080*/  LDL.128 R8, [UR10+-0x10] ;  /* 0xfffff00aff087983 */ /* 0x000ee80008100c00 */
[----:B------:R-:W4:Y:S04]  /*4090*/  LDL.128 R12, [UR10] ;  /* 0x0000000aff0c7983 */ /* 0x000f280008100c00 */
[----:B------:R-:W5:Y:S01]  /*40a0*/  LDL.128 R16, [UR10+0x10] ;  /* 0x0000100aff107983 */ /* 0x000f620008100c00 */
[----:B------:R-:W-:-:S02]  /*40b0*/  UIADD3 UR9, UPT, UPT, UR9, 0x10, URZ ;  /* 0x0000001009097890 */ /* 0x000fc4000fffe0ff */
[----:B------:R-:W-:Y:S02]  /*40c0*/  UIADD3 UR8, UPT, UPT, UR8, 0x10, URZ ;  /* 0x0000001008087890 */ /* 0x000fe4000fffe0ff */
[----:B------:R-:W-:Y:S02]  /*40d0*/  UISETP.NE.AND UP1, UPT, UR9, URZ, UPT ;  /* 0x000000ff0900728c */ /* 0x000fe4000bf25270 */
[----:B------:R-:W-:Y:S01]  /*40e0*/  UIADD3 UR10, UPT, UPT, UR10, 0x40, URZ ;  /* 0x000000400a0a7890 */ /* 0x000fe2000fffe0ff */
[C---:B--2---:R-:W-:Y:S01]  /*40f0*/  FMUL R27, R0.reuse, R4 ;  /* 0x00000004001b7220 */ /* 0x044fe20000400000 */
[C---:B------:R-:W-:Y:S01]  /*4100*/  FMUL R29, R0.reuse, R5 ;  /* 0x00000005001d7220 */ /* 0x040fe20000400000 */
[C---:B------:R-:W-:Y:S01]  /*4110*/  FMUL R7, R0.reuse, R7 ;  /* 0x0000000700077220 */ /* 0x040fe20000400000 */
[----:B------:R-:W-:Y:S01]  /*4120*/  MOV R4, R22 ;  /* 0x0000001600047202 */ /* 0x000fe20000000f00 */
[C---:B---3--:R-:W-:Y:S01]  /*4130*/  FMUL R9, R0.reuse, R9 ;  /* 0x0000000900097220 */ /* 0x048fe20000400000 */
[----:B------:R-:W-:Y:S01]  /*4140*/  MOV R5, R25 ;  /* 0x0000001900057202 */ /* 0x000fe20000000f00 */
[----:B------:R0:W-:Y:S01]  /*4150*/  STG.E desc[UR14][R20.64], R27 ;  /* 0x0000001b14007986 */ /* 0x0001e2000c10190e */
[C---:B------:R-:W-:Y:S01]  /*4160*/  FMUL R6, R0.reuse, R6 ;  /* 0x0000000600067220 */ /* 0x040fe20000400000 */
[C---:B------:R-:W-:Y:S01]  /*4170*/  FMUL R10, R0.reuse, R10 ;  /* 0x0000000a000a7220 */ /* 0x040fe20000400000 */
[C---:B------:R-:W-:Y:S01]  /*4180*/  FMUL R11, R0.reuse, R11 ;  /* 0x0000000b000b7220 */ /* 0x040fe20000400000 */
[----:B------:R1:W-:Y:S01]  /*4190*/  STG.E desc[UR14][R4.64+-0x1c], R29 ;  /* 0xffffe41d04007986 */ /* 0x0003e2000c10190e */
[C---:B----4-:R-:W-:Y:S01]  /*41a0*/  FMUL R13, R0.reuse, R13 ;  /* 0x0000000d000d7220 */ /* 0x050fe20000400000 */
[C---:B------:R-:W-:Y:S01]  /*41b0*/  FMUL R15, R0.reuse, R15 ;  /* 0x0000000f000f7220 */ /* 0x040fe20000400000 */
[C---:B-----5:R-:W-:Y:S01]  /*41c0*/  FMUL R17, R0.reuse, R17 ;  /* 0x0000001100117220 */ /* 0x060fe20000400000 */
[----:B------:R2:W-:Y:S01]  /*41d0*/  STG.E desc[UR14][R4.64+-0x14], R7 ;  /* 0xffffec0704007986 */ /* 0x0005e2000c10190e */
[C---:B------:R-:W-:Y:S01]  /*41e0*/  FMUL R19, R0.reuse, R19 ;  /* 0x0000001300137220 */ /* 0x040fe20000400000 */
[----:B------:R-:W-:Y:S01]  /*41f0*/  FMUL R25, R0, R8 ;  /* 0x0000000800197220 */ /* 0x000fe20000400000 */
[----:B------:R-:W-:Y:S01]  /*4200*/  IADD3 R22, P1, PT, R4, 0x40, RZ ;  /* 0x0000004004167810 */ /* 0x000fe20007f3e0ff */
[----:B------:R3:W-:Y:S01]  /*4210*/  STG.E desc[UR14][R4.64+-0xc], R9 ;  /* 0xfffff40904007986 */ /* 0x0007e2000c10190e */
[----:B0-----:R-:W-:Y:S01]  /*4220*/  FMUL R27, R0, R12 ;  /* 0x0000000c001b7220 */ /* 0x001fe20000400000 */
[----:B------:R-:W-:Y:S01]  /*4230*/  IADD3 R20, P0, PT, R20, 0x40, RZ ;  /* 0x0000004014147810 */ /* 0x000fe20007f1e0ff */
[----:B-1----:R-:W-:Y:S01]  /*4240*/  FMUL R29, R0, R14 ;  /* 0x0000000e001d7220 */ /* 0x002fe20000400000 */
[----:B------:R-:W-:Y:S03]  /*4250*/  STG.E desc[UR14][R4.64+-0x18], R6 ;  /* 0xffffe80604007986 */ /* 0x000fe6000c10190e */
[----:B------:R-:W-:-:S02]  /*4260*/  IMAD.X R21, RZ, RZ, R21, P0 ;  /* 0x000000ffff157224 */ /* 0x000fc400000e0615 */
[C---:B--2---:R-:W-:Y:S01]  /*4270*/  FMUL R7, R0.reuse, R16 ;  /* 0x0000001000077220 */ /* 0x044fe20000400000 */
[----:B------:R-:W-:Y:S01]  /*4280*/  STG.E desc[UR14][R4.64+-0x8], R10 ;  /* 0xfffff80a04007986 */ /* 0x000fe2000c10190e */
[----:B---3--:R-:W-:-:S03]  /*4290*/  FMUL R9, R0, R18 ;  /* 0x0000001200097220 */ /* 0x008fc60000400000 */
[----:B------:R-:W-:Y:S04]  /*42a0*/  STG.E desc[UR14][R4.64+-0x4], R11 ;  /* 0xfffffc0b04007986 */ /* 0x000fe8000c10190e */
        /* <DEDUP_REMOVED lines=8> */
[----:B------:R0:W-:Y:S02]  /*4330*/  STG.E desc[UR14][R4.64+-0x10], R25 ;  /* 0xfffff01904007986 */ /* 0x0001e4000c10190e */
[----:B0-----:R-:W-:Y:S01]  /*4340*/  IADD3.X R25, PT, PT, RZ, R5, RZ, P1, !PT ;  /* 0x00000005ff197210 */ /* 0x001fe20000ffe4ff */
[----:B------:R-:W-:Y:S06]  /*4350*/  BRA.U UP1, `(.L_x_63) ;  /* 0xfffffffd01447547 */ /* 0x000fec000b83ffff */
.L_x_62:
[----:B------:R-:W-:Y:S05]  /*4360*/  BRA.U !UP0, `(.L_x_61) ;  /* 0x0000000508587547 */ /* 0x000fea000b800000 */
[----:B0-----:R-:W-:-:S04]  /*4370*/  SHF.L.U32 R4, R3, 0x2, RZ ;  /* 0x0000000203047819 */ /* 0x001fc800000006ff */
[----:B------:R-:W-:-:S04]  /*4380*/  IADD3 R4, PT, PT, RZ, -R4, RZ ;  /* 0x80000004ff047210 */ /* 0x000fc80007ffe0ff */
[----:B------:R-:W-:-:S04]  /*4390*/  PRMT R4, R4, 0x7710, RZ ;  /* 0x0000771004047816 */ /* 0x000fc800000000ff */
[----:B------:R-:W-:-:S04]  /*43a0*/  IADD3 R4, PT, PT, R4, UR20, RZ ;  /* 0x0000001404047c10 */ /* 0x000fc8000fffe0ff */
[----:B------:R-:W-:-:S04]  /*43b0*/  LOP3.LUT R4, R4, 0xf, RZ, 0xc0, !PT ;  /* 0x0000000f04047812 */ /* 0x000fc800078ec0ff */
[C---:B------:R-:W-:Y:S02]  /*43c0*/  IADD3 R5, PT, PT, R4.reuse, -0x1, RZ ;  /* 0xffffffff04057810 */ /* 0x040fe40007ffe0ff */
[----:B------:R-:W-:Y:S02]  /*43d0*/  LOP3.LUT P1, RZ, R4, 0x7, RZ, 0xc0, !PT ;  /* 0x0000000704ff7812 */ /* 0x000fe4000782c0ff */
[----:B------:R-:W-:-:S13]  /*43e0*/  ISETP.GE.U32.AND P0, PT, R5, 0x7, PT ;  /* 0x000000070500780c */ /* 0x000fda0003f06070 */
[----:B------:R-:W-:Y:S05]  /*43f0*/  @!P0 BRA `(.L_x_64) ;  /* 0x0000000000708947 */ /* 0x000fea0003800000 */
[----:B------:R-:W-:-:S09]  /*4400*/  ULEA UR9, UR8, UR16, 0x2 ;  /* 0x0000001008097291 */ /* 0x000fd2000f8e10ff */
[----:B------:R-:W2:Y:S04]  /*4410*/  LDL.128 R8, [UR9] ;  /* 0x00000009ff087983 */ /* 0x000ea80008100c00 */
[----:B------:R-:W3:Y:S01]  /*4420*/  LDL.128 R4, [UR9+0x10] ;  /* 0x00001009ff047983 */ /* 0x000ee20008100c00 */
[C---:B------:R-:W-:Y:S01]  /*4430*/  IADD3 R16, P0, PT, R23.reuse, UR8, RZ ;  /* 0x0000000817107c10 */ /* 0x040fe2000ff1e0ff */
[----:B------:R-:W-:Y:S01]  /*4440*/  IMAD.U32 R14, RZ, RZ, UR11 ;  /* 0x0000000bff0e7e24 */ /* 0x000fe2000f8e00ff */
[----:B------:R-:W-:Y:S02]  /*4450*/  MOV R15, UR12 ;  /* 0x0000000c000f7c02 */ /* 0x000fe40008000f00 */
[----:B------:R-:W-:Y:S01]  /*4460*/  IADD3 R13, PT, PT, R23, UR8, RZ ;  /* 0x00000008170d7c10 */ /* 0x000fe2000fffe0ff */
[----:B------:R-:W-:Y:S01]  /*4470*/  UIADD3 UR8, UPT, UPT, UR8, 0x8, URZ ;  /* 0x0000000808087890 */ /* 0x000fe2000fffe0ff */
[----:B------:R-:W-:-:S02]  /*4480*/  IADD3.X R19, PT, PT, RZ, RZ, RZ, P0, !PT ;  /* 0x000000ffff137210 */ /* 0x000fc400007fe4ff */
[----:B------:R-:W-:Y:S01]  /*4490*/  LEA R12, P0, R16, UR11, 0x2 ;  /* 0x0000000b100c7c11 */ /* 0x000fe2000f8010ff */
[----:B------:R-:W-:-:S03]  /*44a0*/  IMAD.WIDE.U32 R14, R13, 0x4, R14 ;  /* 0x000000040d0e7825 */ /* 0x000fc600078e000e */
[----:B------:R-:W-:Y:S01]  /*44b0*/  LEA.HI.X R13, R16, UR12, R19, 0x2, P0 ;  /* 0x0000000c100d7c11 */ /* 0x000fe200080f1413 */
[C---:B--2---:R-:W-:Y:S01]  /*44c0*/  FMUL R17, R0.reuse, R8 ;  /* 0x0000000800117220 */ /* 0x044fe20000400000 */
[C---:B------:R-:W-:Y:S01]  /*44d0*/  FMUL R9, R0.reuse, R9 ;  /* 0x0000000900097220 */ /* 0x040fe20000400000 */
[C---:B------:R-:W-:Y:S01]  /*44e0*/  FMUL R19, R0.reuse, R10 ;  /* 0x0000000a00137220 */ /* 0x040fe20000400000 */
[C---:B------:R-:W-:Y:S01]  /*44f0*/  FMUL R11, R0.reuse, R11 ;  /* 0x0000000b000b7220 */ /* 0x040fe20000400000 */
[C---:B---3--:R-:W-:Y:S01]  /*4500*/  FMUL R21, R0.reuse, R4 ;  /* 0x0000000400157220 */ /* 0x048fe20000400000 */
[C---:B------:R-:W-:Y:S01]  /*4510*/  FMUL R5, R0.reuse, R5 ;  /* 0x0000000500057220 */ /* 0x040fe20000400000 */
[C---:B------:R-:W-:Y:S01]  /*4520*/  FMUL R25, R0.reuse, R6 ;  /* 0x0000000600197220 */ /* 0x040fe20000400000 */
[----:B------:R-:W-:Y:S01]  /*4530*/  FMUL R7, R0, R7 ;  /* 0x0000000700077220 */ /* 0x000fe20000400000 */
[----:B------:R0:W-:Y:S04]  /*4540*/  STG.E desc[UR14][R14.64], R17 ;  /* 0x000000110e007986 */ /* 0x0001e8000c10190e */
[----:B------:R0:W-:Y:S04]  /*4550*/  STG.E desc[UR14][R12.64+0x4], R9 ;  /* 0x000004090c007986 */ /* 0x0001e8000c10190e */
[----:B------:R0:W-:Y:S04]  /*4560*/  STG.E desc[UR14][R12.64+0x8], R19 ;  /* 0x000008130c007986 */ /* 0x0001e8000c10190e */
[----:B------:R0:W-:Y:S04]  /*4570*/  STG.E desc[UR14][R12.64+0xc], R11 ;  /* 0x00000c0b0c007986 */ /* 0x0001e8000c10190e */
[----:B------:R0:W-:Y:S04]  /*4580*/  STG.E desc[UR14][R12.64+0x10], R21 ;  /* 0x000010150c007986 */ /* 0x0001e8000c10190e */
[----:B------:R0:W-:Y:S04]  /*4590*/  STG.E desc[UR14][R12.64+0x14], R5 ;  /* 0x000014050c007986 */ /* 0x0001e8000c10190e */
[----:B------:R0:W-:Y:S04]  /*45a0*/  STG.E desc[UR14][R12.64+0x18], R25 ;  /* 0x000018190c007986 */ /* 0x0001e8000c10190e */
[----:B------:R0:W-:Y:S02]  /*45b0*/  STG.E desc[UR14][R12.64+0x1c], R7 ;  /* 0x00001c070c007986 */ /* 0x0001e4000c10190e */
.L_x_64:
[----:B------:R-:W-:Y:S05]  /*45c0*/  @!P1 BRA `(.L_x_61) ;  /* 0x0000000000c09947 */ /* 0x000fea0003800000 */
[----:B------:R-:W-:-:S04]  /*45d0*/  LEA R4, R2, UR20, 0x2 ;  /* 0x0000001402047c11 */ /* 0x000fc8000f8e10ff */
[----:B------:R-:W-:-:S04]  /*45e0*/  LOP3.LUT R4, R4, 0xffff, RZ, 0xc0, !PT ;  /* 0x0000ffff04047812 */ /* 0x000fc800078ec0ff */
[C---:B0-----:R-:W-:Y:S02]  /*45f0*/  LOP3.LUT R5, R4.reuse, 0x7, RZ, 0xc0, !PT ;  /* 0x0000000704057812 */ /* 0x041fe400078ec0ff */
[----:B------:R-:W-:Y:S02]  /*4600*/  LOP3.LUT R8, R4, 0x3, RZ, 0xc0, !PT ;  /* 0x0000000304087812 */ /* 0x000fe400078ec0ff */
[----:B------:R-:W-:Y:S02]  /*4610*/  IADD3 R5, PT, PT, R5, -0x1, RZ ;  /* 0xffffffff05057810 */ /* 0x000fe40007ffe0ff */
[----:B------:R-:W-:Y:S02]  /*4620*/  ISETP.NE.AND P1, PT, R8, RZ, PT ;  /* 0x000000ff0800720c */ /* 0x000fe40003f25270 */
[----:B------:R-:W-:-:S13]  /*4630*/  ISETP.GE.U32.AND P0, PT, R5, 0x3, PT ;  /* 0x000000030500780c */ /* 0x000fda0003f06070 */
[----:B------:R-:W-:Y:S05]  /*4640*/  @!P0 BRA `(.L_x_65) ;  /* 0x00000000004c8947 */ /* 0x000fea0003800000 */
[----:B------:R-:W-:-:S09]  /*4650*/  ULEA UR9, UR8, UR16, 0x2 ;  /* 0x0000001008097291 */ /* 0x000fd2000f8e10ff */
[----:B------:R-:W2:Y:S01]  /*4660*/  LDL.128 R4, [UR9] ;  /* 0x00000009ff047983 */ /* 0x000ea20008100c00 */
[C---:B------:R-:W-:Y:S01]  /*4670*/  IADD3 R11, P0, PT, R23.reuse, UR8, RZ ;  /* 0x00000008170b7c10 */ /* 0x040fe2000ff1e0ff */
[----:B------:R-:W-:Y:S01]  /*4680*/  IMAD.U32 R12, RZ, RZ, UR11 ;  /* 0x0000000bff0c7e24 */ /* 0x000fe2000f8e00ff */
[----:B------:R-:W-:Y:S02]  /*4690*/  MOV R13, UR12 ;  /* 0x0000000c000d7c02 */ /* 0x000fe40008000f00 */
[----:B------:R-:W-:Y:S01]  /*46a0*/  IADD3 R9, PT, PT, R23, UR8, RZ ;  /* 0x0000000817097c10 */ /* 0x000fe2000fffe0ff */
[----:B------:R-:W-:Y:S01]  /*46b0*/  UIADD3 UR8, UPT, UPT, UR8, 0x4, URZ ;  /* 0x0000000408087890 */ /* 0x000fe2000fffe0ff */
[----:B------:R-:W-:Y:S02]  /*46c0*/  IADD3.X R14, PT, PT, RZ, RZ, RZ, P0, !PT ;  /* 0x000000ffff0e7210 */ /* 0x000fe400007fe4ff */
[----:B------:R-:W-:Y:S01]  /*46d0*/  LEA R10, P0, R11, UR11, 0x2 ;  /* 0x0000000b0b0a7c11 */ /* 0x000fe2000f8010ff */
[----:B------:R-:W-:-:S03]  /*46e0*/  IMAD.WIDE.U32 R12, R9, 0x4, R12 ;  /* 0x00000004090c7825 */ /* 0x000fc600078e000c */
[----:B------:R-:W-:Y:S01]  /*46f0*/  LEA.HI.X R11, R11, UR12, R14, 0x2, P0 ;  /* 0x0000000c0b0b7c11 */ /* 0x000fe200080f140e */
[C---:B--2---:R-:W-:Y:S01]  /*4700*/  FMUL R9, R0.reuse, R4 ;  /* 0x0000000400097220 */ /* 0x044fe20000400000 */
[C---:B------:R-:W-:Y:S01]  /*4710*/  FMUL R5, R0.reuse, R5 ;  /* 0x0000000500057220 */ /* 0x040fe20000400000 */
[C---:B------:R-:W-:Y:S01]  /*4720*/  FMUL R15, R0.reuse, R6 ;  /* 0x00000006000f7220 */ /* 0x040fe20000400000 */
[----:B------:R-:W-:Y:S02]  /*4730*/  FMUL R7, R0, R7 ;  /* 0x0000000700077220 */ /* 0x000fe40000400000 */
[----:B------:R0:W-:Y:S04]  /*4740*/  STG.E desc[UR14][R12.64], R9 ;  /* 0x000000090c007986 */ /* 0x0001e8000c10190e */
[----:B------:R0:W-:Y:S04]  /*4750*/  STG.E desc[UR14][R10.64+0x4], R5 ;  /* 0x000004050a007986 */ /* 0x0001e8000c10190e */
[----:B------:R0:W-:Y:S04]  /*4760*/  STG.E desc[UR14][R10.64+0x8], R15 ;  /* 0x0000080f0a007986 */ /* 0x0001e8000c10190e */
[----:B------:R0:W-:Y:S02]  /*4770*/  STG.E desc[UR14][R10.64+0xc], R7 ;  /* 0x00000c070a007986 */ /* 0x0001e4000c10190e */
.L_x_65:
[----:B------:R-:W-:Y:S05]  /*4780*/  @!P1 BRA `(.L_x_61) ;  /* 0x0000000000509947 */ /* 0x000fea0003800000 */
[----:B------:R-:W-:-:S09]  /*4790*/  ULEA UR9, UR8, UR16, 0x2 ;  /* 0x0000001008097291 */ /* 0x000fd2000f8e10ff */
[----:B0-----:R-:W2:Y:S01]  /*47a0*/  LDL.64 R6, [UR9] ;  /* 0x00000009ff067983 */ /* 0x001ea20008100a00 */
[----:B------:R-:W-:Y:S01]  /*47b0*/  MOV R4, UR11 ;  /* 0x0000000b00047c02 */ /* 0x000fe20008000f00 */
[----:B------:R-:W-:Y:S01]  /*47c0*/  IMAD.U32 R5, RZ, RZ, UR12 ;  /* 0x0000000cff057e24 */ /* 0x000fe2000f8e00ff */
[----:B------:R-:W-:Y:S02]  /*47d0*/  IADD3 R9, PT, PT, R23, UR8, RZ ;  /* 0x0000000817097c10 */ /* 0x000fe4000fffe0ff */
[----:B------:R-:W-:-:S03]  /*47e0*/  ISETP.NE.AND P0, PT, R8, 0x1, PT ;  /* 0x000000010800780c */ /* 0x000fc60003f05270 */
[----:B------:R-:W-:-:S04]  /*47f0*/  IMAD.WIDE.U32 R4, R9, 0x4, R4 ;  /* 0x0000000409047825 */ /* 0x000fc800078e0004 */
[----:B--2---:R-:W-:-:S05]  /*4800*/  FMUL R9, R0, R6 ;  /* 0x0000000600097220 */ /* 0x004fca0000400000 */
[----:B------:R1:W-:Y:S01]  /*4810*/  STG.E desc[UR14][R4.64], R9 ;  /* 0x0000000904007986 */ /* 0x0003e2000c10190e */
[----:B------:R-:W-:Y:S05]  /*4820*/  @!P0 BRA `(.L_x_61) ;  /* 0x0000000000288947 */ /* 0x000fea0003800000 */
[----:B-1----:R-:W2:Y:S01]  /*4830*/  LDL R9, [UR9+0x8] ;  /* 0x00000809ff097983 */ /* 0x002ea20008100800 */
[----:B------:R-:W-:Y:S01]  /*4840*/  ISETP.NE.AND P0, PT, R8, 0x2, PT ;  /* 0x000000020800780c */ /* 0x000fe20003f05270 */
[----:B------:R-:W-:Y:S01]  /*4850*/  FMUL R7, R0, R7 ;  /* 0x0000000700077220 */ /* 0x000fe20000400000 */
[----:B------:R-:W-:-:S04]  /*4860*/  IADD3 R5, P1, PT, R23, UR8, RZ ;  /* 0x0000000817057c10 */ /* 0x000fc8000ff3e0ff */
[----:B------:R-:W-:Y:S02]  /*4870*/  IADD3.X R6, PT, PT, RZ, RZ, RZ, P1, !PT ;  /* 0x000000ffff067210 */ /* 0x000fe40000ffe4ff */
[----:B------:R-:W-:-:S04]  /*4880*/  LEA R4, P1, R5, UR11, 0x2 ;  /* 0x0000000b05047c11 */ /* 0x000fc8000f8210ff */
[----:B------:R-:W-:-:S05]  /*4890*/  LEA.HI.X R5, R5, UR12, R6, 0x2, P1 ;  /* 0x0000000c05057c11 */ /* 0x000fca00088f1406 */
[----:B------:R3:W-:Y:S01]  /*48a0*/  STG.E desc[UR14][R4.64+0x4], R7 ;  /* 0x0000040704007986 */ /* 0x0007e2000c10190e */
[----:B--2---:R-:W-:-:S05]  /*48b0*/  @P0 FMUL R9, R0, R9 ;  /* 0x0000000900090220 */ /* 0x004fca0000400000 */
[----:B------:R3:W-:Y:S02]  /*48c0*/  @P0 STG.E desc[UR14][R4.64+0x8], R9 ;  /* 0x0000080904000986 */ /* 0x0007e4000c10190e */
.L_x_61:
[----:B------:R-:W-:Y:S01]  /*48d0*/  UIADD3 UR5, UPT, UPT, UR5, 0x4, URZ ;  /* 0x0000000405057890 */ /* 0x000fe2000fffe0ff */
[----:B------:R-:W-:Y:S01]  /*48e0*/  IADD3 R3, PT, PT, R3, 0x1, RZ ;  /* 0x0000000103037810 */ /* 0x000fe20007ffe0ff */
[----:B------:R-:W-:Y:S01]  /*48f0*/  UIADD3 UR4, UPT, UPT, UR4, 0x1, URZ ;  /* 0x0000000104047890 */ /* 0x000fe2000fffe0ff */
[----:B------:R-:W-:Y:S01]  /*4900*/  IADD3 R2, PT, PT, R2, 0x1, RZ ;  /* 0x0000000102027810 */ /* 0x000fe20007ffe0ff */
[----:B------:R-:W-:-:S09]  /*4910*/  UISETP.GE.AND UP0, UPT, UR5, UR17, UPT ;  /* 0x000000110500728c */ /* 0x000fd2000bf06270 */
[----:B------:R-:W-:Y:S05]  /*4920*/  BRA.U !UP0, `(.L_x_66) ;  /* 0xfffffff508447547 */ /* 0x000fea000b83ffff */
[----:B------:R-:W-:Y:S05]  /*4930*/  EXIT ;  /* 0x000000000000794d */ /* 0x000fea0003800000 */
.L_x_67:
[----:B------:R-:W-:-:S00]  /*4940*/  BRA `(.L_x_67) ;  /* 0xfffffffc00fc7947 */ /* 0x000fc0000383ffff */
[----:B------:R-:W-:-:S00]  /*4950*/  NOP ;  /* 0x0000000000007918 */ /* 0x000fc00000000000 */
        /* <DEDUP_REMOVED lines=10> */
.L_x_68:


//--------------------- .nv.shared._Z28attention_fp32_strict_kernelPKfS0_S0_Pfiif --------------------------
	.section	.nv.shared._Z28attention_fp32_strict_kernelPKfS0_S0_Pfiif,"aw",@nobits
	.sectionflags	@""
	.align	16
	.zero		1024


//--------------------- .nv.shared.reserved.0     --------------------------
	.section	.nv.shared.reserved.0,"aw",@nobits
	.weak		__nv_reservedSMEM_offset_0_alias
	.size		__nv_reservedSMEM_offset_0_alias, 0, 64
	.other		__nv_reservedSMEM_offset_0_alias,@"STO_CUDA_RESERVED_SHARED STV_DEFAULT"
__nv_reservedSMEM_offset_0_alias:
	.zero		0
	.zero		64


//--------------------- .nv.constant0._Z28attention_fp32_strict_kernelPKfS0_S0_Pfiif --------------------------
	.section	.nv.constant0._Z28attention_fp32_strict_kernelPKfS0_S0_Pfiif,"a",@progbits
	.sectionflags	@""
	.align	4
.nv.constant0._Z28attention_fp32_strict_kernelPKfS0_S0_Pfiif:
	.zero		940


//--------------------- SYMBOLS --------------------------

	.type		.nv.reservedSmem.offset0,@object
	.size		.nv.reservedSmem.offset0,0x4
	.type		.nv.reservedSmem.cap,@object
	.size		.nv.reservedSmem.cap,0x4
